// auto-generated by cutlass_sweep.gemm — config: {"arch": "sm_90", "cluster_m": 1, "cluster_n": 1, "dtype": "int8", "dtype_b": "int8", "layout": "nt", "stages": 0, "tile_k": 128, "tile_m": 384, "tile_n": 8}
#include "cutlass/cutlass.h"
#include "cutlass/gemm/collective/collective_builder.hpp"
#include "cutlass/gemm/device/gemm_universal_adapter.h"
#include "cutlass/gemm/kernel/gemm_universal.hpp"
#include "cutlass/epilogue/collective/collective_builder.hpp"

using ElemA = int8_t;
using ElemB = int8_t;
using ElemCD = int8_t;
using Acc  = int32_t;
using TileShape    = cute::Shape<cute::_384, cute::_8, cute::_128>;
using ClusterShape = cute::Shape<cute::_1, cute::_1, cute::_1>;

using CollectiveEpilogue = typename cutlass::epilogue::collective::CollectiveBuilder<
    cutlass::arch::Sm90, cutlass::arch::OpClassTensorOp,
    TileShape, ClusterShape,
    cutlass::epilogue::collective::EpilogueTileAuto,
    Acc, Acc,
    ElemCD, cutlass::layout::RowMajor, 128 / cutlass::sizeof_bits<ElemCD>::value,
    ElemCD, cutlass::layout::RowMajor, 128 / cutlass::sizeof_bits<ElemCD>::value,
    cutlass::epilogue::collective::EpilogueScheduleAuto
  >::CollectiveOp;

using CollectiveMainloop = typename cutlass::gemm::collective::CollectiveBuilder<
    cutlass::arch::Sm90, cutlass::arch::OpClassTensorOp,
    ElemA, cutlass::layout::RowMajor, 128 / cutlass::sizeof_bits<ElemA>::value,
    ElemB, cutlass::layout::ColumnMajor, 128 / cutlass::sizeof_bits<ElemB>::value,
    Acc,
    TileShape, ClusterShape,
    cutlass::gemm::collective::StageCountAutoCarveout<static_cast<int>(sizeof(typename CollectiveEpilogue::SharedStorage))>,
    cutlass::gemm::collective::KernelScheduleAuto
  >::CollectiveOp;

using GemmKernel = cutlass::gemm::kernel::GemmUniversal<
    cute::Shape<int,int,int,int>,
    CollectiveMainloop,
    CollectiveEpilogue
>;
using Gemm = cutlass::gemm::device::GemmUniversalAdapter<GemmKernel>;

// Force the device kernel symbol into the cubin without needing a host main.
auto* _anchor = &cutlass::device_kernel<GemmKernel>;


// ===== COMPILED SASS (sm_90a) =====

	.target	sm_90a

	.elftype	@"ET_EXEC"


//--------------------- .note.nv.tkinfo           --------------------------
	.section	.note.nv.tkinfo,"",@"SHT_NOTE"
	.sectionflags	@"SHF_NOTE_NV_TKINFO"
	.tkinfo
        /*0018*/ 	.word	0x00000002
        /*0030*/ 	.string	""
        /*0030*/ 	.string	"ptxas"
        /*0030*/ 	.string	"Cuda compilation tools, release 13.0, V13.0.88"
        /*0030*/ 	.string	"Build cuda_13.0.r13.0/compiler.36424714_0"
        /*0030*/ 	.string	"-arch sm_90a -m 64 "



//--------------------- .note.nv.cuinfo           --------------------------
	.section	.note.nv.cuinfo,"",@"SHT_NOTE"
	.sectionflags	@"SHF_NOTE_NV_CUINFO"
        /*0018*/ 	.short	0x0002
        /*001a*/ 	.short	0x005a
        /*001c*/ 	.short	0x0082
	.zero		2


//--------------------- .nv.info                  --------------------------
	.section	.nv.info,"",@"SHT_CUDA_INFO"
	.align	4


	//----- nvinfo : EIATTR_REGCOUNT
	.align		4
        /*0000*/ 	.byte	0x04, 0x2f
        /*0002*/ 	.short	(.L_15 - .L_14)
	.align		4
.L_14:
        /*0004*/ 	.word	index@(_ZN7cutlass13device_kernelINS_4gemm6kernel13GemmUniversalIN4cute5tupleIJiiiiEEENS1_10collective13CollectiveMmaINS1_34MainloopSm90TmaGmmaWarpSpecializedILi4ENS5_IJNS4_1CILi1EEESB_SB_EEENS1_35KernelTmaWarpSpecializedCooperativeEEENS5_IJNSA_ILi384EEENSA_ILi8EEENSA_ILi128EEEEEEaNS5_IJlSB_lEEEaSJ_NS4_8TiledMMAINS4_8MMA_AtomIJNS4_4SM904GMMA25MMA_64x8x32_S32S8S8_SS_TNEEEENS4_6LayoutINS5_IJNSA_ILi2EEESB_SB_EEENS5_IJSB_NSA_ILi0EEEST_EEEEENS5_IJNS4_10UnderscoreESW_SW_EEEEENS4_13SM90_TMA_LOADENS4_14ComposedLayoutINS4_7SwizzleILi3ELi4ELi3EEENS4_18smem_ptr_flag_bitsILi8EEENSQ_INS5_IJSG_SH_EEENS5_IJSH_SB_EEEEEEEvNS4_8identityESZ_S18_vS19_EENS_8epilogue10collective6detail29Sm90TmaWarpSpecializedAdapterINS1C_15DefaultEpilogueIaSJ_SJ_NS1B_6thread17LinearCombinationIaLi1EiiLNS1G_9ScaleType4KindE0ELNS_15FloatRoundStyleE2EaEENS1_15EpilogueDefaultEEEEEvvEEEEvNT_6ParamsE)
        /*0008*/ 	.word	0x000000a8


	//----- nvinfo : EIATTR_FRAME_SIZE
	.align		4
.L_15:
        /*000c*/ 	.byte	0x04, 0x11
        /*000e*/ 	.short	(.L_17 - .L_16)
	.align		4
.L_16:
        /*0010*/ 	.word	index@(_ZN7cutlass13device_kernelINS_4gemm6kernel13GemmUniversalIN4cute5tupleIJiiiiEEENS1_10collective13CollectiveMmaINS1_34MainloopSm90TmaGmmaWarpSpecializedILi4ENS5_IJNS4_1CILi1EEESB_SB_EEENS1_35KernelTmaWarpSpecializedCooperativeEEENS5_IJNSA_ILi384EEENSA_ILi8EEENSA_ILi128EEEEEEaNS5_IJlSB_lEEEaSJ_NS4_8TiledMMAINS4_8MMA_AtomIJNS4_4SM904GMMA25MMA_64x8x32_S32S8S8_SS_TNEEEENS4_6LayoutINS5_IJNSA_ILi2EEESB_SB_EEENS5_IJSB_NSA_ILi0EEEST_EEEEENS5_IJNS4_10UnderscoreESW_SW_EEEEENS4_13SM90_TMA_LOADENS4_14ComposedLayoutINS4_7SwizzleILi3ELi4ELi3EEENS4_18smem_ptr_flag_bitsILi8EEENSQ_INS5_IJSG_SH_EEENS5_IJSH_SB_EEEEEEEvNS4_8identityESZ_S18_vS19_EENS_8epilogue10collective6detail29Sm90TmaWarpSpecializedAdapterINS1C_15DefaultEpilogueIaSJ_SJ_NS1B_6thread17LinearCombinationIaLi1EiiLNS1G_9ScaleType4KindE0ELNS_15FloatRoundStyleE2EaEENS1_15EpilogueDefaultEEEEEvvEEEEvNT_6ParamsE)
        /*0014*/ 	.word	0x00000000


	//----- nvinfo : EIATTR_MIN_STACK_SIZE
	.align		4
.L_17:
        /*0018*/ 	.byte	0x04, 0x12
        /*001a*/ 	.short	(.L_19 - .L_18)
	.align		4
.L_18:
        /*001c*/ 	.word	index@(_ZN7cutlass13device_kernelINS_4gemm6kernel13GemmUniversalIN4cute5tupleIJiiiiEEENS1_10collective13CollectiveMmaINS1_34MainloopSm90TmaGmmaWarpSpecializedILi4ENS5_IJNS4_1CILi1EEESB_SB_EEENS1_35KernelTmaWarpSpecializedCooperativeEEENS5_IJNSA_ILi384EEENSA_ILi8EEENSA_ILi128EEEEEEaNS5_IJlSB_lEEEaSJ_NS4_8TiledMMAINS4_8MMA_AtomIJNS4_4SM904GMMA25MMA_64x8x32_S32S8S8_SS_TNEEEENS4_6LayoutINS5_IJNSA_ILi2EEESB_SB_EEENS5_IJSB_NSA_ILi0EEEST_EEEEENS5_IJNS4_10UnderscoreESW_SW_EEEEENS4_13SM90_TMA_LOADENS4_14ComposedLayoutINS4_7SwizzleILi3ELi4ELi3EEENS4_18smem_ptr_flag_bitsILi8EEENSQ_INS5_IJSG_SH_EEENS5_IJSH_SB_EEEEEEEvNS4_8identityESZ_S18_vS19_EENS_8epilogue10collective6detail29Sm90TmaWarpSpecializedAdapterINS1C_15DefaultEpilogueIaSJ_SJ_NS1B_6thread17LinearCombinationIaLi1EiiLNS1G_9ScaleType4KindE0ELNS_15FloatRoundStyleE2EaEENS1_15EpilogueDefaultEEEEEvvEEEEvNT_6ParamsE)
        /*0020*/ 	.word	0x00000000
.L_19:


//--------------------- .nv.compat                --------------------------
	.section	.nv.compat,"",@"SHT_CUDA_COMPAT_INFO"
	.align	4
        /*0000*/ 	.byte	0x02, 0x09, 0x01, 0x00, 0x02, 0x02, 0x04, 0x00, 0x02, 0x05, 0x05, 0x00, 0x03, 0x07, 0x01, 0x01
        /*0010*/ 	.byte	0x02, 0x03, 0x01, 0x00, 0x02, 0x06, 0x01, 0x00, 0x04, 0x0b, 0x08, 0x00, 0x00, 0x00, 0x00, 0x00
        /*0020*/ 	.byte	0x00, 0x00, 0x00, 0x00


//--------------------- .nv.info._ZN7cutlass13device_kernelINS_4gemm6kernel13GemmUniversalIN4cute5tupleIJiiiiEEENS1_10collective13CollectiveMmaINS1_34MainloopSm90TmaGmmaWarpSpecializedILi4ENS5_IJNS4_1CILi1EEESB_SB_EEENS1_35KernelTmaWarpSpecializedCooperativeEEENS5_IJNSA_ILi384EEENSA_ILi8EEENSA_ILi128EEEEEEaNS5_IJlSB_lEEEaSJ_NS4_8TiledMMAINS4_8MMA_AtomIJNS4_4SM904GMMA25MMA_64x8x32_S32S8S8_SS_TNEEEENS4_6LayoutINS5_IJNSA_ILi2EEESB_SB_EEENS5_IJSB_NSA_ILi0EEEST_EEEEENS5_IJNS4_10UnderscoreESW_SW_EEEEENS4_13SM90_TMA_LOADENS4_14ComposedLayoutINS4_7SwizzleILi3ELi4ELi3EEENS4_18smem_ptr_flag_bitsILi8EEENSQ_INS5_IJSG_SH_EEENS5_IJSH_SB_EEEEEEEvNS4_8identityESZ_S18_vS19_EENS_8epilogue10collective6detail29Sm90TmaWarpSpecializedAdapterINS1C_15DefaultEpilogueIaSJ_SJ_NS1B_6thread17LinearCombinationIaLi1EiiLNS1G_9ScaleType4KindE0ELNS_15FloatRoundStyleE2EaEENS1_15EpilogueDefaultEEEEEvvEEEEvNT_6ParamsE --------------------------
	.section	.nv.info._ZN7cutlass13device_kernelINS_4gemm6kernel13GemmUniversalIN4cute5tupleIJiiiiEEENS1_10collective13CollectiveMmaINS1_34MainloopSm90TmaGmmaWarpSpecializedILi4ENS5_IJNS4_1CILi1EEESB_SB_EEENS1_35KernelTmaWarpSpecializedCooperativeEEENS5_IJNSA_ILi384EEENSA_ILi8EEENSA_ILi128EEEEEEaNS5_IJlSB_lEEEaSJ_NS4_8TiledMMAINS4_8MMA_AtomIJNS4_4SM904GMMA25MMA_64x8x32_S32S8S8_SS_TNEEEENS4_6LayoutINS5_IJNSA_ILi2EEESB_SB_EEENS5_IJSB_NSA_ILi0EEEST_EEEEENS5_IJNS4_10UnderscoreESW_SW_EEEEENS4_13SM90_TMA_LOADENS4_14ComposedLayoutINS4_7SwizzleILi3ELi4ELi3EEENS4_18smem_ptr_flag_bitsILi8EEENSQ_INS5_IJSG_SH_EEENS5_IJSH_SB_EEEEEEEvNS4_8identityESZ_S18_vS19_EENS_8epilogue10collective6detail29Sm90TmaWarpSpecializedAdapterINS1C_15DefaultEpilogueIaSJ_SJ_NS1B_6thread17LinearCombinationIaLi1EiiLNS1G_9ScaleType4KindE0ELNS_15FloatRoundStyleE2EaEENS1_15EpilogueDefaultEEEEEvvEEEEvNT_6ParamsE,"",@"SHT_CUDA_INFO"
	.sectionflags	@""
	.align	4


	//----- nvinfo : EIATTR_CUDA_API_VERSION
	.align		4
        /*0000*/ 	.byte	0x04, 0x37
        /*0002*/ 	.short	(.L_21 - .L_20)
.L_20:
        /*0004*/ 	.word	0x00000082


	//----- nvinfo : EIATTR_KPARAM_INFO
	.align		4
.L_21:
        /*0008*/ 	.byte	0x04, 0x17
        /*000a*/ 	.short	(.L_23 - .L_22)
.L_22:
        /*000c*/ 	.word	0x00000000
        /*0010*/ 	.short	0x0000
        /*0012*/ 	.short	0x0070
        /*0014*/ 	.byte	0x00, 0xf0, 0x01, 0x10


	//----- nvinfo : EIATTR_SPARSE_MMA_MASK
	.align		4
.L_23:
        /*0018*/ 	.byte	0x03, 0x50
        /*001a*/ 	.short	0x0000


	//----- nvinfo : EIATTR_MAXREG_COUNT
	.align		4
        /*001c*/ 	.byte	0x03, 0x1b
        /*001e*/ 	.short	0x00a8


	//----- nvinfo : EIATTR_NUM_BARRIERS
	.align		4
        /*0020*/ 	.byte	0x02, 0x4c
        /*0022*/ 	.byte	0x01
	.zero		1


	//----- nvinfo : EIATTR_EXTERNS
	.align		4
        /*0024*/ 	.byte	0x04, 0x0f
        /*0026*/ 	.short	(.L_25 - .L_24)


	//   ....[0]....
	.align		4
.L_24:
        /*0028*/ 	.word	index@(__assertfail)


	//----- nvinfo : EIATTR_MERCURY_ISA_VERSION
	.align		4
.L_25:
        /*002c*/ 	.byte	0x03, 0x5f
        /*002e*/ 	.short	0x0101


	//----- nvinfo : EIATTR_INT_WARP_WIDE_INSTR_OFFSETS
	.align		4
        /*0030*/ 	.byte	0x04, 0x31
        /*0032*/ 	.short	(.L_27 - .L_26)


	//   ....[0]....
.L_26:
        /*0034*/ 	.word	0x000003b0


	//   ....[1]....
        /*0038*/ 	.word	0x000003e0


	//   ....[2]....
        /*003c*/ 	.word	0x000004c0


	//----- nvinfo : EIATTR_COOP_GROUP_MASK_REGIDS
	.align		4
.L_27:
        /*0040*/ 	.byte	0x04, 0x29
        /*0042*/ 	.short	(.L_29 - .L_28)


	//   ....[0]....
.L_28:
        /*0044*/ 	.word	0xffffffff


	//   ....[1]....
        /*0048*/ 	.word	0xffffffff


	//   ....[2]....
        /*004c*/ 	.word	0xffffffff


	//   ....[3]....
        /*0050*/ 	.word	0xffffffff


	//   ....[4]....
        /*0054*/ 	.word	0xffffffff


	//----- nvinfo : EIATTR_COOP_GROUP_INSTR_OFFSETS
	.align		4
.L_29:
        /*0058*/ 	.byte	0x04, 0x28
        /*005a*/ 	.short	(.L_31 - .L_30)


	//   ....[0]....
.L_30:
        /*005c*/ 	.word	0x00000060


	//   ....[1]....
        /*0060*/ 	.word	0x00000070


	//   ....[2]....
        /*0064*/ 	.word	0x00000130


	//   ....[3]....
        /*0068*/ 	.word	0x000002c0


	//   ....[4]....
        /*006c*/ 	.word	0x00000f80


	//----- nvinfo : EIATTR_REG_RECONFIG
	.align		4
.L_31:
        /*0070*/ 	.byte	0x01, 0x54
	.zero		2


	//----- nvinfo : EIATTR_SYSCALL_OFFSETS
	.align		4
        /*0074*/ 	.byte	0x04, 0x46
        /*0076*/ 	.short	(.L_33 - .L_32)


	//   ....[0]....
.L_32:
        /*0078*/ 	.word	0x00001150


	//----- nvinfo : EIATTR_MBARRIER_INSTR_OFFSETS
	.align		4
.L_33:
        /*007c*/ 	.byte	0x04, 0x39
        /*007e*/ 	.short	(.L_35 - .L_34)


	//   ....[0]....
.L_34:
        /*0080*/ 	.word	0x00000230
        /*0084*/ 	.word	0x000000ff
        /*0088*/ 	.word	0x00000000
        /*008c*/ 	.short	0x0100
        /*008e*/ 	.byte	0x08
	.zero		1


	//   ....[1]....
        /*0090*/ 	.word	0x00000240
        /*0094*/ 	.word	0x000000ff
        /*0098*/ 	.word	0x00000020
        /*009c*/ 	.short	0x0100
        /*009e*/ 	.byte	0x08
	.zero		1


	//   ....[2]....
        /*00a0*/ 	.word	0x00000250
        /*00a4*/ 	.word	0x000000ff
        /*00a8*/ 	.word	0x00000008
        /*00ac*/ 	.short	0x0100
        /*00ae*/ 	.byte	0x08
	.zero		1


	//   ....[3]....
        /*00b0*/ 	.word	0x00000260
        /*00b4*/ 	.word	0x000000ff
        /*00b8*/ 	.word	0x00000028
        /*00bc*/ 	.short	0x0100
        /*00be*/ 	.byte	0x08
	.zero		1


	//   ....[4]....
        /*00c0*/ 	.word	0x00000270
        /*00c4*/ 	.word	0x000000ff
        /*00c8*/ 	.word	0x00000010
        /*00cc*/ 	.short	0x0100
        /*00ce*/ 	.byte	0x08
	.zero		1


	//   ....[5]....
        /*00d0*/ 	.word	0x00000280
        /*00d4*/ 	.word	0x000000ff
        /*00d8*/ 	.word	0x00000030
        /*00dc*/ 	.short	0x0100
        /*00de*/ 	.byte	0x08
	.zero		1


	//   ....[6]....
        /*00e0*/ 	.word	0x00000290
        /*00e4*/ 	.word	0x000000ff
        /*00e8*/ 	.word	0x00000018
        /*00ec*/ 	.short	0x0100
        /*00ee*/ 	.byte	0x08
	.zero		1


	//   ....[7]....
        /*00f0*/ 	.word	0x000002a0
        /*00f4*/ 	.word	0x000000ff
        /*00f8*/ 	.word	0x00000038
        /*00fc*/ 	.short	0x0100
        /*00fe*/ 	.byte	0x08
	.zero		1


	//   ....[8]....
        /*0100*/ 	.word	0x00000530
        /*0104*/ 	.word	0x000000ff
        /*0108*/ 	.word	0x00000050
        /*010c*/ 	.short	0x0100
        /*010e*/ 	.byte	0x06
	.zero		1


	//   ....[9]....
        /*0110*/ 	.word	0x00000590
        /*0114*/ 	.word	0x000000ff
        /*0118*/ 	.word	0x00000058
        /*011c*/ 	.short	0x0100
        /*011e*/ 	.byte	0x06
	.zero		1


	//   ....[10]....
        /*0120*/ 	.word	0x00001210
        /*0124*/ 	.word	0x00000003
        /*0128*/ 	.word	0x00000000
        /*012c*/ 	.short	0x010a
        /*012e*/ 	.byte	0x3f
	.zero		1


	//   ....[11]....
        /*0130*/ 	.word	0x00001250
        /*0134*/ 	.word	0x00000003
        /*0138*/ 	.word	0x00000000
        /*013c*/ 	.short	0x010a
        /*013e*/ 	.byte	0x3f
	.zero		1


	//   ....[12]....
        /*0140*/ 	.word	0x00001910
        /*0144*/ 	.word	0x00000004
        /*0148*/ 	.word	0x00000000
        /*014c*/ 	.short	0x010a
        /*014e*/ 	.byte	0x3f
	.zero		1


	//   ....[13]....
        /*0150*/ 	.word	0x00001950
        /*0154*/ 	.word	0x00000004
        /*0158*/ 	.word	0x00000000
        /*015c*/ 	.short	0x010a
        /*015e*/ 	.byte	0x3f
	.zero		1


	//   ....[14]....
        /*0160*/ 	.word	0x00001eb0
        /*0164*/ 	.word	0x00000003
        /*0168*/ 	.word	0x00000000
        /*016c*/ 	.short	0x0101
        /*016e*/ 	.byte	0x3f
	.zero		1


	//   ....[15]....
        /*0170*/ 	.word	0x00002070
        /*0174*/ 	.word	0x00000000
        /*0178*/ 	.word	0x00000000
        /*017c*/ 	.short	0x0101
        /*017e*/ 	.byte	0x3f
	.zero		1


	//   ....[16]....
        /*0180*/ 	.word	0x000042d0
        /*0184*/ 	.word	0x0000000c
        /*0188*/ 	.word	0x00000020
        /*018c*/ 	.short	0x010a
        /*018e*/ 	.byte	0x3f
	.zero		1


	//   ....[17]....
        /*0190*/ 	.word	0x00004690
        /*0194*/ 	.word	0x00000003
        /*0198*/ 	.word	0x00000058
        /*019c*/ 	.short	0x0101
        /*019e*/ 	.byte	0x3f
	.zero		1


	//   ....[18]....
        /*01a0*/ 	.word	0x00004db0
        /*01a4*/ 	.word	0x00000007
        /*01a8*/ 	.word	0x00000000
        /*01ac*/ 	.short	0x010a
        /*01ae*/ 	.byte	0x3f
	.zero		1


	//   ....[19]....
        /*01b0*/ 	.word	0x00004e30
        /*01b4*/ 	.word	0x00000009
        /*01b8*/ 	.word	0x00000000
        /*01bc*/ 	.short	0x010a
        /*01be*/ 	.byte	0x3f
	.zero		1


	//   ....[20]....
        /*01c0*/ 	.word	0x00004ec0
        /*01c4*/ 	.word	0x00000006
        /*01c8*/ 	.word	0x00000000
        /*01cc*/ 	.short	0x010a
        /*01ce*/ 	.byte	0x3f
	.zero		1


	//   ....[21]....
        /*01d0*/ 	.word	0x00004f50
        /*01d4*/ 	.word	0x00000003
        /*01d8*/ 	.word	0x00000000
        /*01dc*/ 	.short	0x010a
        /*01de*/ 	.byte	0x3f
	.zero		1


	//   ....[22]....
        /*01e0*/ 	.word	0x00004fb0
        /*01e4*/ 	.word	0x00000003
        /*01e8*/ 	.word	0x00000000
        /*01ec*/ 	.short	0x010a
        /*01ee*/ 	.byte	0x3f
	.zero		1


	//   ....[23]....
        /*01f0*/ 	.word	0x00005000
        /*01f4*/ 	.word	0x00000004
        /*01f8*/ 	.word	0x00000000
        /*01fc*/ 	.short	0x010a
        /*01fe*/ 	.byte	0x3f
	.zero		1


	//   ....[24]....
        /*0200*/ 	.word	0x000050d0
        /*0204*/ 	.word	0x0000000c
        /*0208*/ 	.word	0x00000020
        /*020c*/ 	.short	0x010a
        /*020e*/ 	.byte	0x3f
	.zero		1


	//   ....[25]....
        /*0210*/ 	.word	0x000051a0
        /*0214*/ 	.word	0x00000007
        /*0218*/ 	.word	0x00000000
        /*021c*/ 	.short	0x010a
        /*021e*/ 	.byte	0x3f
	.zero		1


	//   ....[26]....
        /*0220*/ 	.word	0x000051f0
        /*0224*/ 	.word	0x00000009
        /*0228*/ 	.word	0x00000000
        /*022c*/ 	.short	0x010a
        /*022e*/ 	.byte	0x3f
	.zero		1


	//   ....[27]....
        /*0230*/ 	.word	0x00005240
        /*0234*/ 	.word	0x00000006
        /*0238*/ 	.word	0x00000000
        /*023c*/ 	.short	0x010a
        /*023e*/ 	.byte	0x3f
	.zero		1


	//----- nvinfo : EIATTR_NUM_MBARRIERS
	.align		4
.L_35:
        /*0240*/ 	.byte	0x03, 0x38
        /*0242*/ 	.short	0x000a


	//----- nvinfo : EIATTR_EXIT_INSTR_OFFSETS
	.align		4
        /*0244*/ 	.byte	0x04, 0x1c
        /*0246*/ 	.short	(.L_37 - .L_36)


	//   ....[0]....
.L_36:
        /*0248*/ 	.word	0x000005e0


	//   ....[1]....
        /*024c*/ 	.word	0x00000eb0


	//   ....[2]....
        /*0250*/ 	.word	0x00003940


	//   ....[3]....
        /*0254*/ 	.word	0x00003f70


	//   ....[4]....
        /*0258*/ 	.word	0x00004fa0


	//----- nvinfo : EIATTR_MAX_THREADS
	.align		4
.L_37:
        /*025c*/ 	.byte	0x04, 0x05
        /*025e*/ 	.short	(.L_39 - .L_38)
.L_38:
        /*0260*/ 	.word	0x00000180
        /*0264*/ 	.word	0x00000001
        /*0268*/ 	.word	0x00000001


	//----- nvinfo : EIATTR_CRS_STACK_SIZE
	.align		4
.L_39:
        /*026c*/ 	.byte	0x04, 0x1e
        /*026e*/ 	.short	(.L_41 - .L_40)
.L_40:
        /*0270*/ 	.word	0x00000000


	//----- nvinfo : EIATTR_CBANK_PARAM_SIZE
	.align		4
.L_41:
        /*0274*/ 	.byte	0x03, 0x19
        /*0276*/ 	.short	0x0470


	//----- nvinfo : EIATTR_PARAM_CBANK
	.align		4
        /*0278*/ 	.byte	0x04, 0x0a
        /*027a*/ 	.short	(.L_43 - .L_42)
	.align		4
.L_42:
        /*027c*/ 	.word	index@(.nv.constant0._ZN7cutlass13device_kernelINS_4gemm6kernel13GemmUniversalIN4cute5tupleIJiiiiEEENS1_10collective13CollectiveMmaINS1_34MainloopSm90TmaGmmaWarpSpecializedILi4ENS5_IJNS4_1CILi1EEESB_SB_EEENS1_35KernelTmaWarpSpecializedCooperativeEEENS5_IJNSA_ILi384EEENSA_ILi8EEENSA_ILi128EEEEEEaNS5_IJlSB_lEEEaSJ_NS4_8TiledMMAINS4_8MMA_AtomIJNS4_4SM904GMMA25MMA_64x8x32_S32S8S8_SS_TNEEEENS4_6LayoutINS5_IJNSA_ILi2EEESB_SB_EEENS5_IJSB_NSA_ILi0EEEST_EEEEENS5_IJNS4_10UnderscoreESW_SW_EEEEENS4_13SM90_TMA_LOADENS4_14ComposedLayoutINS4_7SwizzleILi3ELi4ELi3EEENS4_18smem_ptr_flag_bitsILi8EEENSQ_INS5_IJSG_SH_EEENS5_IJSH_SB_EEEEEEEvNS4_8identityESZ_S18_vS19_EENS_8epilogue10collective6detail29Sm90TmaWarpSpecializedAdapterINS1C_15DefaultEpilogueIaSJ_SJ_NS1B_6thread17LinearCombinationIaLi1EiiLNS1G_9ScaleType4KindE0ELNS_15FloatRoundStyleE2EaEENS1_15EpilogueDefaultEEEEEvvEEEEvNT_6ParamsE)
        /*0280*/ 	.short	0x0210
        /*0282*/ 	.short	0x0470


	//----- nvinfo : EIATTR_SW_WAR
	.align		4
.L_43:
        /*0284*/ 	.byte	0x04, 0x36
        /*0286*/ 	.short	(.L_45 - .L_44)
.L_44:
        /*0288*/ 	.word	0x00000008
.L_45:


//--------------------- .nv.callgraph             --------------------------
	.section	.nv.callgraph,"",@"SHT_CUDA_CALLGRAPH"
	.align	4
	.sectionentsize	8
	.align		4
        /*0000*/ 	.word	0x00000000
	.align		4
        /*0004*/ 	.word	0xffffffff
	.align		4
        /*0008*/ 	.word	index@(_ZN7cutlass13device_kernelINS_4gemm6kernel13GemmUniversalIN4cute5tupleIJiiiiEEENS1_10collective13CollectiveMmaINS1_34MainloopSm90TmaGmmaWarpSpecializedILi4ENS5_IJNS4_1CILi1EEESB_SB_EEENS1_35KernelTmaWarpSpecializedCooperativeEEENS5_IJNSA_ILi384EEENSA_ILi8EEENSA_ILi128EEEEEEaNS5_IJlSB_lEEEaSJ_NS4_8TiledMMAINS4_8MMA_AtomIJNS4_4SM904GMMA25MMA_64x8x32_S32S8S8_SS_TNEEEENS4_6LayoutINS5_IJNSA_ILi2EEESB_SB_EEENS5_IJSB_NSA_ILi0EEEST_EEEEENS5_IJNS4_10UnderscoreESW_SW_EEEEENS4_13SM90_TMA_LOADENS4_14ComposedLayoutINS4_7SwizzleILi3ELi4ELi3EEENS4_18smem_ptr_flag_bitsILi8EEENSQ_INS5_IJSG_SH_EEENS5_IJSH_SB_EEEEEEEvNS4_8identityESZ_S18_vS19_EENS_8epilogue10collective6detail29Sm90TmaWarpSpecializedAdapterINS1C_15DefaultEpilogueIaSJ_SJ_NS1B_6thread17LinearCombinationIaLi1EiiLNS1G_9ScaleType4KindE0ELNS_15FloatRoundStyleE2EaEENS1_15EpilogueDefaultEEEEEvvEEEEvNT_6ParamsE)
	.align		4
        /*000c*/ 	.word	index@(__assertfail)
	.align		4
        /*0010*/ 	.word	0x00000000
	.align		4
        /*0014*/ 	.word	0xfffffffe
	.align		4
        /*0018*/ 	.word	0x00000000
	.align		4
        /*001c*/ 	.word	0xfffffffd
	.align		4
        /*0020*/ 	.word	0x00000000
	.align		4
        /*0024*/ 	.word	0xfffffffc


//--------------------- .nv.constant4             --------------------------
	.section	.nv.constant4,"a",@progbits
	.align	8
	.align		8
.nv.constant4:
        /*0000*/ 	.dword	__assertfail
	.align		8
        /*0008*/ 	.dword	__unnamed_1
	.align		8
        /*0010*/ 	.dword	_ZN40_INTERNAL_e4ec2c23_4_k_cu_8949cc8a_106154cuda3std3__45__cpo5beginE
	.align		8
        /*0018*/ 	.dword	_ZN40_INTERNAL_e4ec2c23_4_k_cu_8949cc8a_106154cuda3std3__45__cpo3endE
	.align		8
        /*0020*/ 	.dword	_ZN40_INTERNAL_e4ec2c23_4_k_cu_8949cc8a_106154cuda3std3__45__cpo6cbeginE
	.align		8
        /*0028*/ 	.dword	_ZN40_INTERNAL_e4ec2c23_4_k_cu_8949cc8a_106154cuda3std3__45__cpo4cendE
	.align		8
        /*0030*/ 	.dword	_ZN40_INTERNAL_e4ec2c23_4_k_cu_8949cc8a_106154cuda3std3__442_GLOBAL__N__e4ec2c23_4_k_cu_8949cc8a_106156ignoreE
	.align		8
        /*0038*/ 	.dword	_ZN40_INTERNAL_e4ec2c23_4_k_cu_8949cc8a_106154cuda3std3__419piecewise_constructE
	.align		8
        /*0040*/ 	.dword	_ZN40_INTERNAL_e4ec2c23_4_k_cu_8949cc8a_106154cuda3std3__48in_placeE
	.align		8
        /*0048*/ 	.dword	_ZN40_INTERNAL_e4ec2c23_4_k_cu_8949cc8a_106154cuda3std6ranges3__45__cpo4swapE
	.align		8
        /*0050*/ 	.dword	_ZN40_INTERNAL_e4ec2c23_4_k_cu_8949cc8a_106154cuda3std6ranges3__45__cpo9iter_moveE
	.align		8
        /*0058*/ 	.dword	_ZN40_INTERNAL_e4ec2c23_4_k_cu_8949cc8a_106154cute7productE
	.align		8
        /*0060*/ 	.dword	_ZN40_INTERNAL_e4ec2c23_4_k_cu_8949cc8a_106154cute1_E
	.align		8
        /*0068*/ 	.dword	$str$22
	.align		8
        /*0070*/ 	.dword	$str$23


//--------------------- .text._ZN7cutlass13device_kernelINS_4gemm6kernel13GemmUniversalIN4cute5tupleIJiiiiEEENS1_10collective13CollectiveMmaINS1_34MainloopSm90TmaGmmaWarpSpecializedILi4ENS5_IJNS4_1CILi1EEESB_SB_EEENS1_35KernelTmaWarpSpecializedCooperativeEEENS5_IJNSA_ILi384EEENSA_ILi8EEENSA_ILi128EEEEEEaNS5_IJlSB_lEEEaSJ_NS4_8TiledMMAINS4_8MMA_AtomIJNS4_4SM904GMMA25MMA_64x8x32_S32S8S8_SS_TNEEEENS4_6LayoutINS5_IJNSA_ILi2EEESB_SB_EEENS5_IJSB_NSA_ILi0EEEST_EEEEENS5_IJNS4_10UnderscoreESW_SW_EEEEENS4_13SM90_TMA_LOADENS4_14ComposedLayoutINS4_7SwizzleILi3ELi4ELi3EEENS4_18smem_ptr_flag_bitsILi8EEENSQ_INS5_IJSG_SH_EEENS5_IJSH_SB_EEEEEEEvNS4_8identityESZ_S18_vS19_EENS_8epilogue10collective6detail29Sm90TmaWarpSpecializedAdapterINS1C_15DefaultEpilogueIaSJ_SJ_NS1B_6thread17LinearCombinationIaLi1EiiLNS1G_9ScaleType4KindE0ELNS_15FloatRoundStyleE2EaEENS1_15EpilogueDefaultEEEEEvvEEEEvNT_6ParamsE --------------------------
	.section	.text._ZN7cutlass13device_kernelINS_4gemm6kernel13GemmUniversalIN4cute5tupleIJiiiiEEENS1_10collective13CollectiveMmaINS1_34MainloopSm90TmaGmmaWarpSpecializedILi4ENS5_IJNS4_1CILi1EEESB_SB_EEENS1_35KernelTmaWarpSpecializedCooperativeEEENS5_IJNSA_ILi384EEENSA_ILi8EEENSA_ILi128EEEEEEaNS5_IJlSB_lEEEaSJ_NS4_8TiledMMAINS4_8MMA_AtomIJNS4_4SM904GMMA25MMA_64x8x32_S32S8S8_SS_TNEEEENS4_6LayoutINS5_IJNSA_ILi2EEESB_SB_EEENS5_IJSB_NSA_ILi0EEEST_EEEEENS5_IJNS4_10UnderscoreESW_SW_EEEEENS4_13SM90_TMA_LOADENS4_14ComposedLayoutINS4_7SwizzleILi3ELi4ELi3EEENS4_18smem_ptr_flag_bitsILi8EEENSQ_INS5_IJSG_SH_EEENS5_IJSH_SB_EEEEEEEvNS4_8identityESZ_S18_vS19_EENS_8epilogue10collective6detail29Sm90TmaWarpSpecializedAdapterINS1C_15DefaultEpilogueIaSJ_SJ_NS1B_6thread17LinearCombinationIaLi1EiiLNS1G_9ScaleType4KindE0ELNS_15FloatRoundStyleE2EaEENS1_15EpilogueDefaultEEEEEvvEEEEvNT_6ParamsE,"ax",@progbits
	.align	128
.text._ZN7cutlass13device_kernelINS_4gemm6kernel13GemmUniversalIN4cute5tupleIJiiiiEEENS1_10collective13CollectiveMmaINS1_34MainloopSm90TmaGmmaWarpSpecializedILi4ENS5_IJNS4_1CILi1EEESB_SB_EEENS1_35KernelTmaWarpSpecializedCooperativeEEENS5_IJNSA_ILi384EEENSA_ILi8EEENSA_ILi128EEEEEEaNS5_IJlSB_lEEEaSJ_NS4_8TiledMMAINS4_8MMA_AtomIJNS4_4SM904GMMA25MMA_64x8x32_S32S8S8_SS_TNEEEENS4_6LayoutINS5_IJNSA_ILi2EEESB_SB_EEENS5_IJSB_NSA_ILi0EEEST_EEEEENS5_IJNS4_10UnderscoreESW_SW_EEEEENS4_13SM90_TMA_LOADENS4_14ComposedLayoutINS4_7SwizzleILi3ELi4ELi3EEENS4_18smem_ptr_flag_bitsILi8EEENSQ_INS5_IJSG_SH_EEENS5_IJSH_SB_EEEEEEEvNS4_8identityESZ_S18_vS19_EENS_8epilogue10collective6detail29Sm90TmaWarpSpecializedAdapterINS1C_15DefaultEpilogueIaSJ_SJ_NS1B_6thread17LinearCombinationIaLi1EiiLNS1G_9ScaleType4KindE0ELNS_15FloatRoundStyleE2EaEENS1_15EpilogueDefaultEEEEEvvEEEEvNT_6ParamsE:
        .type           _ZN7cutlass13device_kernelINS_4gemm6kernel13GemmUniversalIN4cute5tupleIJiiiiEEENS1_10collective13CollectiveMmaINS1_34MainloopSm90TmaGmmaWarpSpecializedILi4ENS5_IJNS4_1CILi1EEESB_SB_EEENS1_35KernelTmaWarpSpecializedCooperativeEEENS5_IJNSA_ILi384EEENSA_ILi8EEENSA_ILi128EEEEEEaNS5_IJlSB_lEEEaSJ_NS4_8TiledMMAINS4_8MMA_AtomIJNS4_4SM904GMMA25MMA_64x8x32_S32S8S8_SS_TNEEEENS4_6LayoutINS5_IJNSA_ILi2EEESB_SB_EEENS5_IJSB_NSA_ILi0EEEST_EEEEENS5_IJNS4_10UnderscoreESW_SW_EEEEENS4_13SM90_TMA_LOADENS4_14ComposedLayoutINS4_7SwizzleILi3ELi4ELi3EEENS4_18smem_ptr_flag_bitsILi8EEENSQ_INS5_IJSG_SH_EEENS5_IJSH_SB_EEEEEEEvNS4_8identityESZ_S18_vS19_EENS_8epilogue10collective6detail29Sm90TmaWarpSpecializedAdapterINS1C_15DefaultEpilogueIaSJ_SJ_NS1B_6thread17LinearCombinationIaLi1EiiLNS1G_9ScaleType4KindE0ELNS_15FloatRoundStyleE2EaEENS1_15EpilogueDefaultEEEEEvvEEEEvNT_6ParamsE,@function
        .size           _ZN7cutlass13device_kernelINS_4gemm6kernel13GemmUniversalIN4cute5tupleIJiiiiEEENS1_10collective13CollectiveMmaINS1_34MainloopSm90TmaGmmaWarpSpecializedILi4ENS5_IJNS4_1CILi1EEESB_SB_EEENS1_35KernelTmaWarpSpecializedCooperativeEEENS5_IJNSA_ILi384EEENSA_ILi8EEENSA_ILi128EEEEEEaNS5_IJlSB_lEEEaSJ_NS4_8TiledMMAINS4_8MMA_AtomIJNS4_4SM904GMMA25MMA_64x8x32_S32S8S8_SS_TNEEEENS4_6LayoutINS5_IJNSA_ILi2EEESB_SB_EEENS5_IJSB_NSA_ILi0EEEST_EEEEENS5_IJNS4_10UnderscoreESW_SW_EEEEENS4_13SM90_TMA_LOADENS4_14ComposedLayoutINS4_7SwizzleILi3ELi4ELi3EEENS4_18smem_ptr_flag_bitsILi8EEENSQ_INS5_IJSG_SH_EEENS5_IJSH_SB_EEEEEEEvNS4_8identityESZ_S18_vS19_EENS_8epilogue10collective6detail29Sm90TmaWarpSpecializedAdapterINS1C_15DefaultEpilogueIaSJ_SJ_NS1B_6thread17LinearCombinationIaLi1EiiLNS1G_9ScaleType4KindE0ELNS_15FloatRoundStyleE2EaEENS1_15EpilogueDefaultEEEEEvvEEEEvNT_6ParamsE,(.L_x_78 - _ZN7cutlass13device_kernelINS_4gemm6kernel13GemmUniversalIN4cute5tupleIJiiiiEEENS1_10collective13CollectiveMmaINS1_34MainloopSm90TmaGmmaWarpSpecializedILi4ENS5_IJNS4_1CILi1EEESB_SB_EEENS1_35KernelTmaWarpSpecializedCooperativeEEENS5_IJNSA_ILi384EEENSA_ILi8EEENSA_ILi128EEEEEEaNS5_IJlSB_lEEEaSJ_NS4_8TiledMMAINS4_8MMA_AtomIJNS4_4SM904GMMA25MMA_64x8x32_S32S8S8_SS_TNEEEENS4_6LayoutINS5_IJNSA_ILi2EEESB_SB_EEENS5_IJSB_NSA_ILi0EEEST_EEEEENS5_IJNS4_10UnderscoreESW_SW_EEEEENS4_13SM90_TMA_LOADENS4_14ComposedLayoutINS4_7SwizzleILi3ELi4ELi3EEENS4_18smem_ptr_flag_bitsILi8EEENSQ_INS5_IJSG_SH_EEENS5_IJSH_SB_EEEEEEEvNS4_8identityESZ_S18_vS19_EENS_8epilogue10collective6detail29Sm90TmaWarpSpecializedAdapterINS1C_15DefaultEpilogueIaSJ_SJ_NS1B_6thread17LinearCombinationIaLi1EiiLNS1G_9ScaleType4KindE0ELNS_15FloatRoundStyleE2EaEENS1_15EpilogueDefaultEEEEEvvEEEEvNT_6ParamsE)
        .other          _ZN7cutlass13device_kernelINS_4gemm6kernel13GemmUniversalIN4cute5tupleIJiiiiEEENS1_10collective13CollectiveMmaINS1_34MainloopSm90TmaGmmaWarpSpecializedILi4ENS5_IJNS4_1CILi1EEESB_SB_EEENS1_35KernelTmaWarpSpecializedCooperativeEEENS5_IJNSA_ILi384EEENSA_ILi8EEENSA_ILi128EEEEEEaNS5_IJlSB_lEEEaSJ_NS4_8TiledMMAINS4_8MMA_AtomIJNS4_4SM904GMMA25MMA_64x8x32_S32S8S8_SS_TNEEEENS4_6LayoutINS5_IJNSA_ILi2EEESB_SB_EEENS5_IJSB_NSA_ILi0EEEST_EEEEENS5_IJNS4_10UnderscoreESW_SW_EEEEENS4_13SM90_TMA_LOADENS4_14ComposedLayoutINS4_7SwizzleILi3ELi4ELi3EEENS4_18smem_ptr_flag_bitsILi8EEENSQ_INS5_IJSG_SH_EEENS5_IJSH_SB_EEEEEEEvNS4_8identityESZ_S18_vS19_EENS_8epilogue10collective6detail29Sm90TmaWarpSpecializedAdapterINS1C_15DefaultEpilogueIaSJ_SJ_NS1B_6thread17LinearCombinationIaLi1EiiLNS1G_9ScaleType4KindE0ELNS_15FloatRoundStyleE2EaEENS1_15EpilogueDefaultEEEEEvvEEEEvNT_6ParamsE,@"STO_CUDA_ENTRY STV_DEFAULT"
_ZN7cutlass13device_kernelINS_4gemm6kernel13GemmUniversalIN4cute5tupleIJiiiiEEENS1_10collective13CollectiveMmaINS1_34MainloopSm90TmaGmmaWarpSpecializedILi4ENS5_IJNS4_1CILi1EEESB_SB_EEENS1_35KernelTmaWarpSpecializedCooperativeEEENS5_IJNSA_ILi384EEENSA_ILi8EEENSA_ILi128EEEEEEaNS5_IJlSB_lEEEaSJ_NS4_8TiledMMAINS4_8MMA_AtomIJNS4_4SM904GMMA25MMA_64x8x32_S32S8S8_SS_TNEEEENS4_6LayoutINS5_IJNSA_ILi2EEESB_SB_EEENS5_IJSB_NSA_ILi0EEEST_EEEEENS5_IJNS4_10UnderscoreESW_SW_EEEEENS4_13SM90_TMA_LOADENS4_14ComposedLayoutINS4_7SwizzleILi3ELi4ELi3EEENS4_18smem_ptr_flag_bitsILi8EEENSQ_INS5_IJSG_SH_EEENS5_IJSH_SB_EEEEEEEvNS4_8identityESZ_S18_vS19_EENS_8epilogue10collective6detail29Sm90TmaWarpSpecializedAdapterINS1C_15DefaultEpilogueIaSJ_SJ_NS1B_6thread17LinearCombinationIaLi1EiiLNS1G_9ScaleType4KindE0ELNS_15FloatRoundStyleE2EaEENS1_15EpilogueDefaultEEEEEvvEEEEvNT_6ParamsE:
[----:B------:R-:W0:Y:S01]  /*0000*/  LDC R1, c[0x0][0x28] ;  /* 0x00000a00ff017b82 */ /* 0x000e220000000800 */
[----:B------:R-:W1:Y:S01]  /*0010*/  S2R R22, SR_TID.X ;  /* 0x0000000000167919 */ /* 0x000e620000002100 */
[----:B------:R-:W-:Y:S01]  /*0020*/  ELECT P0, URZ, PT ;  /* 0x00000000003f782f */ /* 0x000fe20003800000 */
[----:B------:R-:W-:Y:S01]  /*0030*/  BSSY B0, `(.L_x_0) ;  /* 0x000000f000007945 */ /* 0x000fe20003800000 */
[--C-:B-1----:R-:W-:Y:S02]  /*0040*/  SHF.R.U32.HI R0, RZ, 0x5, R22.reuse ;  /* 0x00000005ff007819 */ /* 0x102fe40000011616 */
[----:B------:R-:W-:-:S03]  /*0050*/  SHF.R.U32.HI R2, RZ, 0x7, R22 ;  /* 0x00000007ff027819 */ /* 0x000fc60000011616 */
[----:B------:R-:W1:Y:S04]  /*0060*/  SHFL.IDX PT, R3, R0, RZ, 0x1f ;  /* 0x00001fff00037589 */ /* 0x000e6800000e0000 */
[----:B------:R2:W3:Y:S01]  /*0070*/  SHFL.IDX PT, R5, R2, RZ, 0x1f ;  /* 0x00001fff02057589 */ /* 0x0004e200000e0000 */
[----:B-1----:R-:W-:-:S13]  /*0080*/  ISETP.NE.OR P0, PT, R3, RZ, !P0 ;  /* 0x000000ff0300720c */ /* 0x002fda0004705670 */
[----:B0-23--:R-:W-:Y:S05]  /*0090*/  @P0 BRA `(.L_x_1) ;  /* 0x0000000000200947 */ /* 0x00dfea0003800000 */
[----:B------:R-:W-:Y:S02]  /*00a0*/  ULDC.64 UR4, c[0x0][0x198] ;  /* 0x0000660000047ab9 */ /* 0x000fe40000000a00 */
[----:B------:R-:W-:Y:S02]  /*00b0*/  UIADD3 UR6, UP0, UR4, 0xf0, URZ ;  /* 0x000000f004067890 */ /* 0x000fe4000ff1e03f */
[----:B------:R-:W-:Y:S02]  /*00c0*/  UIADD3 UR4, UP1, UR4, 0x1f0, URZ ;  /* 0x000001f004047890 */ /* 0x000fe4000ff3e03f */
[----:B------:R-:W-:Y:S02]  /*00d0*/  UIADD3.X UR7, URZ, UR5, URZ, UP0, !UPT ;  /* 0x000000053f077290 */ /* 0x000fe400087fe43f */
[----:B------:R-:W-:-:S07]  /*00e0*/  UIADD3.X UR5, URZ, UR5, URZ, UP1, !UPT ;  /* 0x000000053f057290 */ /* 0x000fce0008ffe43f */
[----:B------:R0:W-:Y:S02]  /*00f0*/  UTMACCTL.PF [UR6] ;  /* 0x00000000060079b9 */ /* 0x0001e40008040000 */
[----:B------:R0:W-:Y:S02]  /*0100*/  UTMACCTL.PF [UR4] ;  /* 0x00000000040079b9 */ /* 0x0001e40008040000 */
[----:B0-----:R-:W-:Y:S01]  /*0110*/  NOP ;  /* 0x0000000000007918 */ /* 0x001fe20000000000 */
.L_x_1:
[----:B------:R-:W-:Y:S05]  /*0120*/  BSYNC B0 ;  /* 0x0000000000007941 */ /* 0x000fea0003800000 */
.L_x_0:
[----:B------:R-:W0:Y:S02]  /*0130*/  SHFL.IDX PT, R2, R0, RZ, 0x1f ;  /* 0x00001fff00027589 */ /* 0x000e2400000e0000 */
[----:B0-----:R-:W-:-:S13]  /*0140*/  ISETP.NE.AND P0, PT, R2, RZ, PT ;  /* 0x000000ff0200720c */ /* 0x001fda0003f05270 */
[----:B------:R-:W-:Y:S05]  /*0150*/  @P0 BRA `(.L_x_2) ;  /* 0x0000000000580947 */ /* 0x000fea0003800000 */
[----:B------:R-:W0:Y:S01]  /*0160*/  S2UR UR8, SR_CgaCtaId ;  /* 0x00000000000879c3 */ /* 0x000e220000008800 */
[----:B------:R-:W-:Y:S01]  /*0170*/  UMOV UR4, 0x400 ;  /* 0x0000040000047882 */ /* 0x000fe20000000000 */
[----:B------:R-:W-:Y:S01]  /*0180*/  UMOV UR5, 0x1 ;  /* 0x0000000100057882 */ /* 0x000fe20000000000 */
[----:B------:R-:W-:Y:S01]  /*0190*/  UMOV UR6, 0x100 ;  /* 0x0000010000067882 */ /* 0x000fe20000000000 */
[----:B------:R-:W-:Y:S01]  /*01a0*/  ELECT P0, URZ, PT ;  /* 0x00000000003f782f */ /* 0x000fe20003800000 */
[----:B------:R-:W-:-:S04]  /*01b0*/  UIADD3 UR6, -UR6, 0x100000, URZ ;  /* 0x0010000006067890 */ /* 0x000fc8000fffe13f */
[----:B------:R-:W-:Y:S02]  /*01c0*/  USHF.L.U32 UR7, UR6, 0xb, URZ ;  /* 0x0000000b06077899 */ /* 0x000fe4000800063f */
[----:B------:R-:W-:Y:S02]  /*01d0*/  USHF.L.U32 UR6, UR6, 0x1, URZ ;  /* 0x0000000106067899 */ /* 0x000fe4000800063f */
[----:B0-----:R-:W-:Y:S02]  /*01e0*/  ULEA UR8, UR8, UR4, 0x18 ;  /* 0x0000000408087291 */ /* 0x001fe4000f8ec03f */
[----:B------:R-:W-:-:S04]  /*01f0*/  UIADD3 UR4, -UR5, 0x100000, URZ ;  /* 0x0010000005047890 */ /* 0x000fc8000fffe13f */
[----:B------:R-:W-:Y:S02]  /*0200*/  USHF.L.U32 UR5, UR4, 0xb, URZ ;  /* 0x0000000b04057899 */ /* 0x000fe4000800063f */
[----:B------:R-:W-:Y:S01]  /*0210*/  USHF.L.U32 UR4, UR4, 0x1, URZ ;  /* 0x0000000104047899 */ /* 0x000fe2000800063f */
[----:B------:R-:W0:Y:S11]  /*0220*/  FENCE.VIEW.ASYNC.S ;  /* 0x00000000000073c6 */ /* 0x000e360000000000 */
[----:B0-----:R0:W1:Y:S01]  /*0230*/  SYNCS.EXCH.64 URZ, [UR8], UR4 ;  /* 0x00000004083f75b2 */ /* 0x0010620008000100 */
[----:B------:R0:W2:Y:S01]  /*0240*/  SYNCS.EXCH.64 URZ, [UR8+0x20], UR6 ;  /* 0x00002006083f75b2 */ /* 0x0000a20008000100 */
[----:B------:R0:W3:Y:S01]  /*0250*/  SYNCS.EXCH.64 URZ, [UR8+0x8], UR4 ;  /* 0x00000804083f75b2 */ /* 0x0000e20008000100 */
[----:B------:R0:W4:Y:S01]  /*0260*/  SYNCS.EXCH.64 URZ, [UR8+0x28], UR6 ;  /* 0x00002806083f75b2 */ /* 0x0001220008000100 */
[----:B------:R0:W0:Y:S01]  /*0270*/  SYNCS.EXCH.64 URZ, [UR8+0x10], UR4 ;  /* 0x00001004083f75b2 */ /* 0x0000220008000100 */
[----:B------:R0:W0:Y:S01]  /*0280*/  SYNCS.EXCH.64 URZ, [UR8+0x30], UR6 ;  /* 0x00003006083f75b2 */ /* 0x0000220008000100 */
[----:B------:R0:W0:Y:S01]  /*0290*/  SYNCS.EXCH.64 URZ, [UR8+0x18], UR4 ;  /* 0x00001804083f75b2 */ /* 0x0000220008000100 */
[----:B------:R0:W0:Y:S01]  /*02a0*/  SYNCS.EXCH.64 URZ, [UR8+0x38], UR6 ;  /* 0x00003806083f75b2 */ /* 0x0000220008000100 */
[----:B------:R-:W-:Y:S01]  /*02b0*/  NOP ;  /* 0x0000000000007918 */ /* 0x000fe20000000000 */
.L_x_2:
[----:B------:R-:W5:Y:S01]  /*02c0*/  SHFL.IDX PT, R0, R0, RZ, 0x1f ;  /* 0x00001fff00007589 */ /* 0x000f6200000e0000 */
[----:B------:R-:W-:Y:S01]  /*02d0*/  ELECT P0, URZ, PT ;  /* 0x00000000003f782f */ /* 0x000fe20003800000 */
[----:B------:R-:W1:Y:S01]  /*02e0*/  LDC R19, c[0x0][0x65c] ;  /* 0x00019700ff137b82 */ /* 0x000e620000000800 */
[----:B------:R-:W-:Y:S01]  /*02f0*/  SHF.R.S32.HI R6, RZ, 0x1f, R3 ;  /* 0x0000001fff067819 */ /* 0x000fe20000011403 */
[----:B------:R-:W2:Y:S01]  /*0300*/  S2R R4, SR_CTAID.Y ;  /* 0x0000000000047919 */ /* 0x000ea20000002600 */
[----:B0-----:R-:W-:Y:S01]  /*0310*/  UMOV UR4, 0x20 ;  /* 0x0000002000047882 */ /* 0x001fe20000000000 */
[----:B------:R-:W-:Y:S01]  /*0320*/  ISETP.NE.AND P2, PT, R5, RZ, PT ;  /* 0x000000ff0500720c */ /* 0x000fe20003f45270 */
[----:B------:R-:W-:Y:S01]  /*0330*/  NOP ;  /* 0x0000000000007918 */ /* 0x000fe20000000000 */
[----:B------:R-:W0:Y:S01]  /*0340*/  S2R R2, SR_CTAID.X ;  /* 0x0000000000027919 */ /* 0x000e220000002500 */
[----:B------:R-:W-:Y:S01]  /*0350*/  LEA.HI R6, R6, R3, RZ, 0x2 ;  /* 0x0000000306067211 */ /* 0x000fe200078f10ff */
[----:B------:R-:W-:Y:S01]  /*0360*/  NOP ;  /* 0x0000000000007918 */ /* 0x000fe20000000000 */
[----:B-----5:R-:W-:-:S02]  /*0370*/  ISETP.NE.OR P0, PT, R0, RZ, !P0 ;  /* 0x000000ff0000720c */ /* 0x020fc40004705670 */
[----:B-1----:R-:W-:-:S04]  /*0380*/  ISETP.NE.AND P3, PT, R19, 0x1, PT ;  /* 0x000000011300780c */ /* 0x002fc80003f65270 */
[----:B------:R-:W-:Y:S02]  /*0390*/  P2R R0, PR, RZ, 0x8 ;  /* 0x00000008ff007803 */ /* 0x000fe40000000000 */
[----:B------:R-:W-:-:S05]  /*03a0*/  LOP3.LUT R0, R6, 0xfffffffc, RZ, 0xc0, !PT ;  /* 0xfffffffc06007812 */ /* 0x000fca00078ec0ff */
[----:B------:R-:W-:Y:S01]  /*03b0*/  VOTEU.ALL UP0, P0 ;  /* 0x00000000003f7886 */ /* 0x000fe20000000000 */
[----:B------:R-:W-:Y:S01]  /*03c0*/  IMAD.IADD R0, R3, 0x1, -R0 ;  /* 0x0000000103007824 */ /* 0x000fe200078e0a00 */
[----:B------:R-:W0:Y:S01]  /*03d0*/  @P3 LDC R17, c[0x0][0x10] ;  /* 0x00000400ff113b82 */ /* 0x000e220000000800 */
[----:B------:R-:W-:Y:S01]  /*03e0*/  VOTEU.ALL UP1, P0 ;  /* 0x00000000003f7886 */ /* 0x000fe20000020000 */
[----:B--2---:R-:W-:Y:S01]  /*03f0*/  @P3 IMAD.MOV.U32 R6, RZ, RZ, R4 ;  /* 0x000000ffff063224 */ /* 0x004fe200078e0004 */
[----:B------:R-:W-:Y:S01]  /*0400*/  @!UP0 UMOV UR6, 0x400 ;  /* 0x0000040000068882 */ /* 0x000fe20000000000 */
[----:B------:R-:W-:-:S04]  /*0410*/  @!UP0 UIADD3 UR4, -UR4, 0x100000, URZ ;  /* 0x0010000004048890 */ /* 0x000fc8000fffe13f */
[----:B------:R-:W-:Y:S02]  /*0420*/  @!UP0 USHF.L.U32 UR5, UR4, 0xb, URZ ;  /* 0x0000000b04058899 */ /* 0x000fe4000800063f */
[----:B------:R-:W-:Y:S01]  /*0430*/  @!UP0 USHF.L.U32 UR4, UR4, 0x1, URZ ;  /* 0x0000000104048899 */ /* 0x000fe2000800063f */
[----:B------:R-:W-:Y:S02]  /*0440*/  @P3 IMAD.MOV.U32 R7, RZ, RZ, RZ ;  /* 0x000000ffff073224 */ /* 0x000fe400078e00ff */
[----:B------:R-:W-:Y:S01]  /*0450*/  IMAD.MOV.U32 R3, RZ, RZ, RZ ;  /* 0x000000ffff037224 */ /* 0x000fe200078e00ff */
[----:B------:R-:W1:Y:S01]  /*0460*/  @!UP0 S2UR UR7, SR_CgaCtaId ;  /* 0x00000000000789c3 */ /* 0x000e620000008800 */
[----:B------:R-:W-:-:S07]  /*0470*/  @P3 IMAD.MOV.U32 R11, RZ, RZ, RZ ;  /* 0x000000ffff0b3224 */ /* 0x000fce00078e00ff */
[----:B------:R-:W2:Y:S01]  /*0480*/  @!P3 LDC R9, c[0x0][0xc] ;  /* 0x00000300ff09bb82 */ /* 0x000ea20000000800 */
[----:B0-----:R-:W-:-:S04]  /*0490*/  @P3 IMAD.WIDE.U32 R16, R2, R17, R6 ;  /* 0x0000001102103225 */ /* 0x001fc800078e0006 */
[----:B------:R-:W-:Y:S01]  /*04a0*/  @P3 IMAD.IADD R17, R17, 0x1, R11 ;  /* 0x0000000111113824 */ /* 0x000fe200078e020b */
[----:B-1----:R-:W-:Y:S01]  /*04b0*/  @!UP0 ULEA UR6, UR7, UR6, 0x18 ;  /* 0x0000000607068291 */ /* 0x002fe2000f8ec03f */
[----:B------:R-:W-:Y:S01]  /*04c0*/  VOTEU.ALL UP0, P0 ;  /* 0x00000000003f7886 */ /* 0x000fe20000000000 */
[----:B------:R-:W-:-:S04]  /*04d0*/  ISETP.NE.AND P0, PT, R0, 0x3, PT ;  /* 0x000000030000780c */ /* 0x000fc80003f05270 */
[----:B------:R-:W-:Y:S01]  /*04e0*/  ISETP.EQ.OR P0, PT, R0, RZ, !P0 ;  /* 0x000000ff0000720c */ /* 0x000fe20004702670 */
[----:B--2---:R-:W-:-:S03]  /*04f0*/  @!P3 IMAD.WIDE.U32 R6, R9, R4, R2 ;  /* 0x000000040906b225 */ /* 0x004fc600078e0002 */
[C---:B------:R-:W-:Y:S01]  /*0500*/  ISETP.EQ.AND P0, PT, R5.reuse, RZ, P0 ;  /* 0x000000ff0500720c */ /* 0x040fe20000702270 */
[----:B------:R-:W-:Y:S01]  /*0510*/  VIADD R5, R5, 0xffffffff ;  /* 0xffffffff05057836 */ /* 0x000fe20000000000 */
[----:B------:R-:W0:Y:S02]  /*0520*/  FENCE.VIEW.ASYNC.S ;  /* 0x00000000000073c6 */ /* 0x000e240000000000 */
[----:B0-----:R0:W3:Y:S01]  /*0530*/  @!UP0 SYNCS.EXCH.64 URZ, [UR6+0x50], UR4 ;  /* 0x00005004063f85b2 */ /* 0x0010e20008000100 */
[----:B------:R-:W-:Y:S01]  /*0540*/  @!P3 IMAD.MOV.U32 R16, RZ, RZ, R6 ;  /* 0x000000ffff10b224 */ /* 0x000fe200078e0006 */
[----:B------:R-:W-:Y:S01]  /*0550*/  SEL R18, RZ, 0x1, !P0 ;  /* 0x00000001ff127807 */ /* 0x000fe20004000000 */
[----:B------:R-:W-:Y:S01]  /*0560*/  @!P3 IMAD.MOV.U32 R17, RZ, RZ, R7 ;  /* 0x000000ffff11b224 */ /* 0x000fe200078e0007 */
[----:B------:R-:W-:-:S04]  /*0570*/  ISETP.GE.U32.AND P1, PT, R5, 0x2, PT ;  /* 0x000000020500780c */ /* 0x000fc80003f26070 */
[----:B------:R-:W-:Y:S01]  /*0580*/  SEL R18, R18, 0x2, P1 ;  /* 0x0000000212127807 */ /* 0x000fe20000800000 */
[----:B------:R0:W3:Y:S01]  /*0590*/  @!UP1 SYNCS.EXCH.64 URZ, [UR6+0x58], UR4 ;  /* 0x00005804063f95b2 */ /* 0x0000e20008000100 */
[----:B------:R-:W-:Y:S01]  /*05a0*/  NOP ;  /* 0x0000000000007918 */ /* 0x000fe20000000000 */
[----:B---34-:R-:W-:Y:S06]  /*05b0*/  BAR.SYNC.DEFER_BLOCKING 0x0 ;  /* 0x0000000000007b1d */ /* 0x018fec0000010000 */
[----:B------:R-:W-:Y:S05]  /*05c0*/  @!P2 BRA `(.L_x_3) ;  /* 0x0000003000e0a947 */ /* 0x000fea0003800000 */
[----:B------:R-:W-:-:S13]  /*05d0*/  ISETP.GT.U32.AND P0, PT, R5, 0x1, PT ;  /* 0x000000010500780c */ /* 0x000fda0003f04070 */
[----:B0-----:R-:W-:Y:S05]  /*05e0*/  @P0 EXIT ;  /* 0x000000000000094d */ /* 0x001fea0003800000 */
[----:B------:R-:W-:Y:S01]  /*05f0*/  ULDC.64 UR4, c[0x0][0x650] ;  /* 0x0001940000047ab9 */ /* 0x000fe20000000a00 */
[----:B------:R-:W-:Y:S01]  /*0600*/  PRMT R0, RZ, 0x7610, R0 ;  /* 0x00007610ff007816 */ /* 0x000fe20000000000 */
[----:B------:R-:W-:Y:S01]  /*0610*/  IMAD.MOV.U32 R38, RZ, RZ, -0x1 ;  /* 0xffffffffff267424 */ /* 0x000fe200078e00ff */
[----:B------:R-:W-:Y:S01]  /*0620*/  ISETP.GE.U32.AND P0, PT, R16, UR4, PT ;  /* 0x0000000410007c0c */ /* 0x000fe2000bf06070 */
[----:B------:R-:W-:Y:S02]  /*0630*/  IMAD.MOV.U32 R39, RZ, RZ, -0x1 ;  /* 0xffffffffff277424 */ /* 0x000fe400078e00ff */
[----:B------:R-:W-:Y:S01]  /*0640*/  IMAD.MOV.U32 R41, RZ, RZ, -0x1 ;  /* 0xffffffffff297424 */ /* 0x000fe200078e00ff */
[----:B------:R-:W-:-:S13]  /*0650*/  ISETP.GE.U32.AND.EX P0, PT, R17, UR5, PT, P0 ;  /* 0x0000000511007c0c */ /* 0x000fda000bf06100 */
[----:B------:R-:W-:Y:S05]  /*0660*/  @P0 BRA `(.L_x_4) ;  /* 0x0000000400580947 */ /* 0x000fea0003800000 */
[----:B------:R-:W0:Y:S01]  /*0670*/  LDC.64 R14, c[0x0][0x628] ;  /* 0x00018a00ff0e7b82 */ /* 0x000e220000000a00 */
[----:B------:R-:W-:Y:S02]  /*0680*/  IMAD.MOV.U32 R6, RZ, RZ, R16 ;  /* 0x000000ffff067224 */ /* 0x000fe400078e0010 */
[----:B------:R-:W-:-:S05]  /*0690*/  IMAD.MOV.U32 R7, RZ, RZ, R17 ;  /* 0x000000ffff077224 */ /* 0x000fca00078e0011 */
[----:B------:R-:W1:Y:S08]  /*06a0*/  LDC R0, c[0x0][0x630] ;  /* 0x00018c00ff007b82 */ /* 0x000e700000000800 */
[----:B------:R-:W2:Y:S01]  /*06b0*/  LDC.64 R20, c[0x0][0x620] ;  /* 0x00018800ff147b82 */ /* 0x000ea20000000a00 */
[----:B0-----:R-:W-:-:S04]  /*06c0*/  ISETP.NE.U32.AND P0, PT, R14, RZ, PT ;  /* 0x000000ff0e00720c */ /* 0x001fc80003f05070 */
[----:B------:R-:W-:-:S13]  /*06d0*/  ISETP.NE.AND.EX P0, PT, R15, RZ, PT, P0 ;  /* 0x000000ff0f00720c */ /* 0x000fda0003f05300 */
[----:B-12---:R-:W-:Y:S05]  /*06e0*/  @!P0 BRA `(.L_x_5) ;  /* 0x0000000000288947 */ /* 0x006fea0003800000 */
[----:B------:R-:W0:Y:S02]  /*06f0*/  LDC R5, c[0x0][0x634] ;  /* 0x00018d00ff057b82 */ /* 0x000e240000000800 */
[----:B0-----:R-:W-:-:S05]  /*0700*/  IADD3 R5, P0, R16, R5, RZ ;  /* 0x0000000510057210 */ /* 0x001fca0007f1e0ff */
[----:B------:R-:W-:-:S04]  /*0710*/  IMAD.X R13, RZ, RZ, R17, P0 ;  /* 0x000000ffff0d7224 */ /* 0x000fc800000e0611 */
[----:B------:R-:W-:-:S04]  /*0720*/  IMAD.WIDE.U32 R6, R13, R14, RZ ;  /* 0x0000000e0d067225 */ /* 0x000fc800078e00ff */
[----:B------:R-:W-:-:S04]  /*0730*/  IMAD.WIDE.U32 R8, P0, R5, R15, R6 ;  /* 0x0000000f05087225 */ /* 0x000fc80007800006 */
[----:B------:R-:W-:-:S04]  /*0740*/  IMAD.WIDE.U32 R6, R5, R14, RZ ;  /* 0x0000000e05067225 */ /* 0x000fc800078e00ff */
[----:B------:R-:W-:Y:S01]  /*0750*/  IMAD.X R11, RZ, RZ, RZ, P0 ;  /* 0x000000ffff0b7224 */ /* 0x000fe200000e06ff */
[----:B------:R-:W-:Y:S01]  /*0760*/  IADD3 RZ, P0, R7, R8, RZ ;  /* 0x0000000807ff7210 */ /* 0x000fe20007f1e0ff */
[----:B------:R-:W-:-:S04]  /*0770*/  IMAD.MOV.U32 R10, RZ, RZ, R9 ;  /* 0x000000ffff0a7224 */ /* 0x000fc800078e0009 */
[----:B------:R-:W-:-:S08]  /*0780*/  IMAD.WIDE.U32.X R6, R13, R15, R10, P0 ;  /* 0x0000000f0d067225 */ /* 0x000fd000000e040a */
.L_x_5:
[-CC-:B------:R-:W-:Y:S01]  /*0790*/  SHF.R.U64 R41, R6, R0.reuse, R7.reuse ;  /* 0x0000000006297219 */ /* 0x180fe20000001207 */
[----:B------:R-:W0:Y:S01]  /*07a0*/  LDC.64 R24, c[0x0][0x640] ;  /* 0x00019000ff187b82 */ /* 0x000e220000000a00 */
[----:B------:R-:W-:Y:S01]  /*07b0*/  SHF.R.U32.HI R3, RZ, R0, R7 ;  /* 0x00000000ff037219 */ /* 0x000fe20000011607 */
[----:B------:R-:W-:Y:S01]  /*07c0*/  ULDC UR4, c[0x0][0x150] ;  /* 0x0000540000047ab9 */ /* 0x000fe20000000800 */
[----:B------:R-:W-:Y:S02]  /*07d0*/  IADD3 R5, P0, RZ, -R41, RZ ;  /* 0x80000029ff057210 */ /* 0x000fe40007f1e0ff */
[----:B------:R-:W-:-:S03]  /*07e0*/  I2FP.F32.U32 R0, R2 ;  /* 0x0000000200007245 */ /* 0x000fc60000201000 */
[----:B------:R-:W1:Y:S01]  /*07f0*/  LDC R10, c[0x0][0x618] ;  /* 0x00018600ff0a7b82 */ /* 0x000e620000000800 */
[----:B------:R-:W-:Y:S02]  /*0800*/  IMAD.X R9, RZ, RZ, ~R3, P0 ;  /* 0x000000ffff097224 */ /* 0x000fe400000e0e03 */
[----:B------:R-:W-:Y:S01]  /*0810*/  FMUL R0, R0, UR4 ;  /* 0x0000000400007c20 */ /* 0x000fe20008400000 */
[----:B------:R-:W-:Y:S01]  /*0820*/  IMAD.WIDE.U32 R6, R5, R20, R16 ;  /* 0x0000001405067225 */ /* 0x000fe200078e0010 */
[----:B------:R-:W-:-:S03]  /*0830*/  ULDC UR4, c[0x0][0x154] ;  /* 0x0000550000047ab9 */ /* 0x000fc60000000800 */
[----:B------:R-:W-:Y:S01]  /*0840*/  IMAD R8, R9, R20, RZ ;  /* 0x0000001409087224 */ /* 0x000fe200078e02ff */
[----:B------:R-:W2:Y:S01]  /*0850*/  LDC R3, c[0x0][0x144] ;  /* 0x00005100ff037b82 */ /* 0x000ea20000000800 */
[----:B------:R-:W3:Y:S01]  /*0860*/  F2I.U32.TRUNC.NTZ R0, R0 ;  /* 0x0000000000007305 */ /* 0x000ee2000020f000 */
[----:B------:R-:W-:Y:S02]  /*0870*/  IMAD.MOV.U32 R9, RZ, RZ, -0x1 ;  /* 0xffffffffff097424 */ /* 0x000fe400078e00ff */
[----:B------:R-:W-:-:S04]  /*0880*/  IMAD R5, R5, R21, R8 ;  /* 0x0000001505057224 */ /* 0x000fc800078e0208 */
[----:B------:R-:W4:Y:S01]  /*0890*/  LDC R14, c[0x0][0x608] ;  /* 0x00018200ff0e7b82 */ /* 0x000f220000000800 */
[----:B------:R-:W-:Y:S01]  /*08a0*/  IMAD.IADD R7, R7, 0x1, R5 ;  /* 0x0000000107077824 */ /* 0x000fe200078e0205 */
[----:B0-----:R-:W-:Y:S02]  /*08b0*/  ISETP.NE.U32.AND P0, PT, R24, RZ, PT ;  /* 0x000000ff1800720c */ /* 0x001fe40003f05070 */
[----:B------:R-:W-:Y:S02]  /*08c0*/  I2FP.F32.U32 R5, R4 ;  /* 0x0000000400057245 */ /* 0x000fe40000201000 */
[----:B------:R-:W-:Y:S02]  /*08d0*/  ISETP.NE.AND.EX P0, PT, R25, RZ, PT, P0 ;  /* 0x000000ff1900720c */ /* 0x000fe40003f05300 */
[----:B------:R-:W0:Y:S01]  /*08e0*/  LDC R8, c[0x0][0x658] ;  /* 0x00019600ff087b82 */ /* 0x000e220000000800 */
[-CC-:B-1----:R-:W-:Y:S01]  /*08f0*/  SHF.R.U64 R12, R6, R10.reuse, R7.reuse ;  /* 0x0000000a060c7219 */ /* 0x182fe20000001207 */
[----:B---3--:R-:W-:Y:S01]  /*0900*/  IMAD.MOV R6, RZ, RZ, -R0 ;  /* 0x000000ffff067224 */ /* 0x008fe200078e0a00 */
[----:B------:R-:W-:-:S05]  /*0910*/  SHF.R.U32.HI R7, RZ, R10, R7 ;  /* 0x0000000aff077219 */ /* 0x000fca0000011607 */
[----:B------:R-:W1:Y:S01]  /*0920*/  LDC R13, c[0x0][0x148] ;  /* 0x00005200ff0d7b82 */ /* 0x000e620000000800 */
[----:B--2---:R-:W-:Y:S02]  /*0930*/  IMAD R0, R3, R6, R2 ;  /* 0x0000000603007224 */ /* 0x004fe400078e0202 */
[----:B------:R-:W-:-:S04]  /*0940*/  FMUL R3, R5, UR4 ;  /* 0x0000000405037c20 */ /* 0x000fc80008400000 */
[----:B------:R2:W3:Y:S01]  /*0950*/  F2I.U32.TRUNC.NTZ R11, R3 ;  /* 0x00000003000b7305 */ /* 0x0004e2000020f000 */
[----:B------:R-:W1:Y:S01]  /*0960*/  LDC R21, c[0x0][0x600] ;  /* 0x00018000ff157b82 */ /* 0x000e620000000800 */
[-CC-:B----4-:R-:W-:Y:S02]  /*0970*/  SHF.R.U64 R27, R12, R14.reuse, R7.reuse ;  /* 0x0000000e0c1b7219 */ /* 0x190fe40000001207 */
[----:B------:R-:W-:Y:S01]  /*0980*/  SHF.R.U32.HI R5, RZ, R14, R7 ;  /* 0x0000000eff057219 */ /* 0x000fe20000011607 */
[----:B------:R-:W-:-:S04]  /*0990*/  IMAD.MOV.U32 R7, RZ, RZ, 0x1 ;  /* 0x00000001ff077424 */ /* 0x000fc800078e00ff */
[----:B------:R-:W4:Y:S01]  /*09a0*/  LDC R20, c[0x0][0x648] ;  /* 0x00019200ff147b82 */ /* 0x000f220000000800 */
[-C--:B0-----:R-:W-:Y:S02]  /*09b0*/  SHF.L.U32 R2, R9, R8.reuse, RZ ;  /* 0x0000000809027219 */ /* 0x081fe400000006ff */
[-CC-:B------:R-:W-:Y:S02]  /*09c0*/  SHF.R.U64 R14, R27, R8.reuse, R5.reuse ;  /* 0x000000081b0e7219 */ /* 0x180fe40000001205 */
[----:B------:R-:W-:Y:S02]  /*09d0*/  SHF.R.U32.HI R15, RZ, R8, R5 ;  /* 0x00000008ff0f7219 */ /* 0x000fe40000011605 */
[----:B------:R-:W-:Y:S01]  /*09e0*/  LOP3.LUT R10, RZ, R2, RZ, 0x33, !PT ;  /* 0x00000002ff0a7212 */ /* 0x000fe200078e33ff */
[----:B------:R-:W0:Y:S01]  /*09f0*/  LDC R23, c[0x0][0x638] ;  /* 0x00018e00ff177b82 */ /* 0x000e220000000800 */
[----:B------:R-:W-:Y:S01]  /*0a00*/  SHF.L.U32 R5, R7, R8, RZ ;  /* 0x0000000807057219 */ /* 0x000fe200000006ff */
[----:B------:R-:W-:-:S02]  /*0a10*/  IMAD.MOV.U32 R2, RZ, RZ, R14 ;  /* 0x000000ffff027224 */ /* 0x000fc400078e000e */
[----:B--2---:R-:W-:-:S04]  /*0a20*/  IMAD.MOV.U32 R3, RZ, RZ, R15 ;  /* 0x000000ffff037224 */ /* 0x004fc800078e000f */
[----:B------:R-:W2:Y:S01]  /*0a30*/  LDC R38, c[0x0][0x610] ;  /* 0x00018400ff267b82 */ /* 0x000ea20000000800 */
[----:B---3--:R-:W-:Y:S05]  /*0a40*/  @!P0 BRA `(.L_x_6) ;  /* 0x0000000000288947 */ /* 0x008fea0003800000 */
[----:B------:R-:W3:Y:S02]  /*0a50*/  LDC R9, c[0x0][0x64c] ;  /* 0x00019300ff097b82 */ /* 0x000ee40000000800 */
[----:B---3--:R-:W-:-:S05]  /*0a60*/  IADD3 R9, P0, R14, R9, RZ ;  /* 0x000000090e097210 */ /* 0x008fca0007f1e0ff */
        /* <DEDUP_REMOVED lines=8> */
.L_x_6:
[----:B----4-:R-:W-:Y:S01]  /*0af0*/  SHF.R.U64 R2, R2, R20, R3 ;  /* 0x0000001402027219 */ /* 0x010fe20000001203 */
[----:B-1----:R-:W-:Y:S01]  /*0b00*/  VIADD R3, R21, 0xffffffff ;  /* 0xffffffff15037836 */ /* 0x002fe20000000000 */
[----:B------:R-:W-:Y:S01]  /*0b10*/  LOP3.LUT R10, R27, R10, RZ, 0xc0, !PT ;  /* 0x0000000a1b0a7212 */ /* 0x000fe200078ec0ff */
[----:B------:R-:W-:Y:S02]  /*0b20*/  IMAD.MOV R11, RZ, RZ, -R11 ;  /* 0x000000ffff0b7224 */ /* 0x000fe400078e0a0b */
[----:B------:R-:W-:Y:S01]  /*0b30*/  IMAD.MOV R6, RZ, RZ, -R2 ;  /* 0x000000ffff067224 */ /* 0x000fe200078e0a02 */
[----:B------:R-:W-:Y:S01]  /*0b40*/  LOP3.LUT R3, R12, R3, RZ, 0xc0, !PT ;  /* 0x000000030c037212 */ /* 0x000fe200078ec0ff */
[----:B------:R-:W-:Y:S02]  /*0b50*/  IMAD R5, R5, R2, R10 ;  /* 0x0000000205057224 */ /* 0x000fe400078e020a */
[----:B------:R-:W-:Y:S02]  /*0b60*/  @P3 IMAD R0, R13, R11, R4 ;  /* 0x0000000b0d003224 */ /* 0x000fe400078e0204 */
[----:B0-----:R-:W-:-:S02]  /*0b70*/  IMAD R2, R6, R23, R14 ;  /* 0x0000001706027224 */ /* 0x001fc400078e020e */
[----:B--2---:R-:W-:Y:S02]  /*0b80*/  IMAD R38, R5, R38, R0 ;  /* 0x0000002605267224 */ /* 0x004fe400078e0200 */
[----:B------:R-:W-:Y:S02]  /*0b90*/  IMAD R3, R2, R21, R3 ;  /* 0x0000001502037224 */ /* 0x000fe400078e0203 */
[----:B------:R-:W-:-:S03]  /*0ba0*/  IMAD.MOV.U32 R0, RZ, RZ, 0x1 ;  /* 0x00000001ff007424 */ /* 0x000fc600078e00ff */
[----:B------:R-:W-:Y:S02]  /*0bb0*/  SEL R39, R3, R38, !P3 ;  /* 0x0000002603277207 */ /* 0x000fe40005800000 */
[----:B------:R-:W-:-:S07]  /*0bc0*/  SEL R38, R38, R3, !P3 ;  /* 0x0000000326267207 */ /* 0x000fce0005800000 */
.L_x_4:
[----:B------:R-:W-:-:S08]  /*0bd0*/  NOP ;  /* 0x0000000000007918 */ /* 0x000fd00000000000 */
[----:B------:R-:W0:Y:S02]  /*0be0*/  USETMAXREG.TRY_ALLOC.CTAPOOL UP0, 0xe8 ;  /* 0x000000e8000079c8 */ /* 0x000e240008000600 */
[----:B0-----:R-:W-:-:S13]  /*0bf0*/  PLOP3.LUT P0, PT, PT, PT, UP0, 0x80, 0x0 ;  /* 0x000000000000781c */ /* 0x001fda0003f0f008 */
[----:B------:R-:W-:Y:S05]  /*0c00*/  @!P0 BRA `(.L_x_4) ;  /* 0xfffffffc00f08947 */ /* 0x000fea000383ffff */
[----:B------:R-:W-:Y:S01]  /*0c10*/  ULDC.64 UR4, c[0x0][0x598] ;  /* 0x0001660000047ab9 */ /* 0x000fe20000000a00 */
[----:B------:R-:W-:Y:S01]  /*0c20*/  ULDC.64 UR36, c[0x0][0x208] ;  /* 0x0000820000247ab9 */ /* 0x000fe20000000a00 */
[----:B------:R-:W-:-:S04]  /*0c30*/  ISETP.NE.U32.AND P0, PT, RZ, UR4, PT ;  /* 0x00000004ff007c0c */ /* 0x000fc8000bf05070 */
[----:B------:R-:W-:-:S13]  /*0c40*/  ISETP.NE.AND.EX P0, PT, RZ, UR5, PT, P0 ;  /* 0x00000005ff007c0c */ /* 0x000fda000bf05300 */
[----:B------:R-:W-:Y:S05]  /*0c50*/  @!P0 BRA `(.L_x_7) ;  /* 0x00000000001c8947 */ /* 0x000fea0003800000 */
[----:B------:R-:W0:Y:S02]  /*0c60*/  LDC.64 R2, c[0x0][0x598] ;  /* 0x00016600ff027b82 */ /* 0x000e240000000a00 */
[----:B0-----:R-:W2:Y:S02]  /*0c70*/  LDG.E.64 R2, desc[UR36][R2.64] ;  /* 0x0000002402027981 */ /* 0x001ea4000c1e1b00 */
[----:B--2---:R-:W-:-:S04]  /*0c80*/  ISETP.NE.U32.AND P0, PT, R2, RZ, PT ;  /* 0x000000ff0200720c */ /* 0x004fc80003f05070 */
[----:B------:R-:W-:-:S13]  /*0c90*/  ISETP.NE.AND.EX P0, PT, R3, RZ, PT, P0 ;  /* 0x000000ff0300720c */ /* 0x000fda0003f05300 */
[----:B------:R-:W-:Y:S05]  /*0ca0*/  @!P0 BRA `(.L_x_7) ;  /* 0x0000000000088947 */ /* 0x000fea0003800000 */
[----:B------:R0:W5:Y:S01]  /*0cb0*/  LD.E R23, desc[UR36][R2.64] ;  /* 0x0000002402177980 */ /* 0x000162000c101900 */
[----:B------:R-:W-:Y:S05]  /*0cc0*/  BRA `(.L_x_8) ;  /* 0x0000000000247947 */ /* 0x000fea0003800000 */
.L_x_7:
[----:B------:R-:W-:Y:S02]  /*0cd0*/  ULDC.64 UR4, c[0x0][0x588] ;  /* 0x0001620000047ab9 */ /* 0x000fe40000000a00 */
[----:B------:R-:W-:-:S04]  /*0ce0*/  ISETP.NE.U32.AND P0, PT, RZ, UR4, PT ;  /* 0x00000004ff007c0c */ /* 0x000fc8000bf05070 */
[----:B------:R-:W-:-:S13]  /*0cf0*/  ISETP.NE.AND.EX P0, PT, RZ, UR5, PT, P0 ;  /* 0x00000005ff007c0c */ /* 0x000fda000bf05300 */
[----:B------:R-:W-:Y:S05]  /*0d00*/  @!P0 BRA `(.L_x_9) ;  /* 0x00000000000c8947 */ /* 0x000fea0003800000 */
[----:B------:R-:W0:Y:S02]  /*0d10*/  LDC.64 R2, c[0x0][0x588] ;  /* 0x00016200ff027b82 */ /* 0x000e240000000a00 */
[----:B0-----:R1:W5:Y:S01]  /*0d20*/  LDG.E R23, desc[UR36][R2.64] ;  /* 0x0000002402177981 */ /* 0x001362000c1e1900 */
[----:B------:R-:W-:Y:S05]  /*0d30*/  BRA `(.L_x_8) ;  /* 0x0000000000087947 */ /* 0x000fea0003800000 */
.L_x_9:
[----:B------:R-:W-:Y:S02]  /*0d40*/  ULDC UR4, c[0x0][0x580] ;  /* 0x0001600000047ab9 */ /* 0x000fe40000000800 */
[----:B------:R-:W-:-:S07]  /*0d50*/  IMAD.U32 R23, RZ, RZ, UR4 ;  /* 0x00000004ff177e24 */ /* 0x000fce000f8e00ff */
.L_x_8:
[----:B------:R-:W-:Y:S02]  /*0d60*/  ULDC.64 UR4, c[0x0][0x5a0] ;  /* 0x0001680000047ab9 */ /* 0x000fe40000000a00 */
[----:B------:R-:W-:-:S04]  /*0d70*/  ISETP.NE.U32.AND P0, PT, RZ, UR4, PT ;  /* 0x00000004ff007c0c */ /* 0x000fc8000bf05070 */
[----:B------:R-:W-:-:S13]  /*0d80*/  ISETP.NE.AND.EX P0, PT, RZ, UR5, PT, P0 ;  /* 0x00000005ff007c0c */ /* 0x000fda000bf05300 */
[----:B------:R-:W-:Y:S05]  /*0d90*/  @!P0 BRA `(.L_x_10) ;  /* 0x00000000001c8947 */ /* 0x000fea0003800000 */
[----:B01----:R-:W0:Y:S02]  /*0da0*/  LDC.64 R2, c[0x0][0x5a0] ;  /* 0x00016800ff027b82 */ /* 0x003e240000000a00 */
[----:B0-----:R-:W2:Y:S02]  /*0db0*/  LDG.E.64 R2, desc[UR36][R2.64] ;  /* 0x0000002402027981 */ /* 0x001ea4000c1e1b00 */
[----:B--2---:R-:W-:-:S04]  /*0dc0*/  ISETP.NE.U32.AND P0, PT, R2, RZ, PT ;  /* 0x000000ff0200720c */ /* 0x004fc80003f05070 */
[----:B------:R-:W-:-:S13]  /*0dd0*/  ISETP.NE.AND.EX P0, PT, R3, RZ, PT, P0 ;  /* 0x000000ff0300720c */ /* 0x000fda0003f05300 */
[----:B------:R-:W-:Y:S05]  /*0de0*/  @!P0 BRA `(.L_x_10) ;  /* 0x0000000000088947 */ /* 0x000fea0003800000 */
[----:B------:R0:W5:Y:S01]  /*0df0*/  LD.E R36, desc[UR36][R2.64] ;  /* 0x0000002402247980 */ /* 0x000162000c101900 */
[----:B------:R-:W-:Y:S05]  /*0e00*/  BRA `(.L_x_11) ;  /* 0x0000000000247947 */ /* 0x000fea0003800000 */
.L_x_10:
[----:B------:R-:W-:Y:S02]  /*0e10*/  ULDC.64 UR4, c[0x0][0x590] ;  /* 0x0001640000047ab9 */ /* 0x000fe40000000a00 */
[----:B------:R-:W-:-:S04]  /*0e20*/  ISETP.NE.U32.AND P0, PT, RZ, UR4, PT ;  /* 0x00000004ff007c0c */ /* 0x000fc8000bf05070 */
[----:B------:R-:W-:-:S13]  /*0e30*/  ISETP.NE.AND.EX P0, PT, RZ, UR5, PT, P0 ;  /* 0x00000005ff007c0c */ /* 0x000fda000bf05300 */
[----:B------:R-:W-:Y:S05]  /*0e40*/  @!P0 BRA `(.L_x_12) ;  /* 0x00000000000c8947 */ /* 0x000fea0003800000 */
[----:B------:R-:W2:Y:S02]  /*0e50*/  LDC.64 R36, c[0x0][0x590] ;  /* 0x00016400ff247b82 */ /* 0x000ea40000000a00 */
[----:B--2---:R2:W5:Y:S01]  /*0e60*/  LDG.E R36, desc[UR36][R36.64] ;  /* 0x0000002424247981 */ /* 0x004562000c1e1900 */
[----:B------:R-:W-:Y:S05]  /*0e70*/  BRA `(.L_x_11) ;  /* 0x0000000000087947 */ /* 0x000fea0003800000 */
.L_x_12:
[----:B------:R-:W-:Y:S02]  /*0e80*/  ULDC UR4, c[0x0][0x584] ;  /* 0x0001610000047ab9 */ /* 0x000fe40000000800 */
[----:B------:R-:W-:-:S07]  /*0e90*/  IMAD.U32 R36, RZ, RZ, UR4 ;  /* 0x00000004ff247e24 */ /* 0x000fce000f8e00ff */
.L_x_11:
[----:B------:R-:W-:-:S13]  /*0ea0*/  LOP3.LUT P0, RZ, R0, 0xff, RZ, 0xc0, !PT ;  /* 0x000000ff00ff7812 */ /* 0x000fda000780c0ff */
[----:B------:R-:W-:Y:S05]  /*0eb0*/  @!P0 EXIT ;  /* 0x000000000000894d */ /* 0x000fea0003800000 */
[----:B------:R-:W-:Y:S01]  /*0ec0*/  ULDC UR4, c[0x0][0x28c] ;  /* 0x0000a30000047ab9 */ /* 0x000fe20000000800 */
[----:B------:R-:W-:Y:S01]  /*0ed0*/  LOP3.LUT R42, R18, 0x1, RZ, 0xfc, !PT ;  /* 0x00000001122a7812 */ /* 0x000fe200078efcff */
[----:B------:R-:W-:Y:S01]  /*0ee0*/  UIADD3 UR4, UR4, 0x7f, URZ ;  /* 0x0000007f04047890 */ /* 0x000fe2000fffe03f */
[----:B------:R-:W-:Y:S01]  /*0ef0*/  UMOV UR38, URZ ;  /* 0x0000003f00267c82 */ /* 0x000fe20008000000 */
[----:B------:R-:W-:Y:S02]  /*0f00*/  UMOV UR39, URZ ;  /* 0x0000003f00277c82 */ /* 0x000fe40008000000 */
[----:B------:R-:W-:-:S04]  /*0f10*/  USHF.R.S32.HI UR5, URZ, 0x1f, UR4 ;  /* 0x0000001f3f057899 */ /* 0x000fc80008011404 */
[----:B------:R-:W-:-:S04]  /*0f20*/  ULEA.HI UR5, UR5, UR4, URZ, 0x7 ;  /* 0x0000000405057291 */ /* 0x000fc8000f8f383f */
[----:B------:R-:W-:-:S12]  /*0f30*/  USHF.R.S32.HI UR40, URZ, 0x7, UR5 ;  /* 0x000000073f287899 */ /* 0x000fd80008011405 */
.L_x_42:
[----:B------:R-:W-:Y:S01]  /*0f40*/  LOP3.LUT R0, R22, 0x80, RZ, 0xc0, !PT ;  /* 0x0000008016007812 */ /* 0x000fe200078ec0ff */
[----:B------:R-:W3:Y:S01]  /*0f50*/  S2UR UR7, SR_CgaCtaId ;  /* 0x00000000000779c3 */ /* 0x000ee20000008800 */
[----:B------:R-:W-:Y:S02]  /*0f60*/  UMOV UR6, 0x400 ;  /* 0x0000040000067882 */ /* 0x000fe40000000000 */
[----:B------:R-:W-:-:S06]  /*0f70*/  SHF.R.U32.HI R0, RZ, 0x7, R0 ;  /* 0x00000007ff007819 */ /* 0x000fcc0000011600 */
[----:B------:R-:W4:Y:S01]  /*0f80*/  SHFL.IDX PT, R0, R0, RZ, 0x1f ;  /* 0x00001fff00007589 */ /* 0x000f2200000e0000 */
[----:B---3--:R-:W-:Y:S01]  /*0f90*/  ULEA UR6, UR7, UR6, 0x18 ;  /* 0x0000000607067291 */ /* 0x008fe2000f8ec03f */
[----:B----4-:R-:W-:-:S13]  /*0fa0*/  R2UR UR4, R0 ;  /* 0x00000000000472ca */ /* 0x010fda00000e0000 */
[----:B------:R-:W-:-:S04]  /*0fb0*/  ULEA.HI UR5, UR4, UR4, URZ, 0x1 ;  /* 0x0000000404057291 */ /* 0x000fc8000f8f083f */
[----:B------:R-:W-:-:S04]  /*0fc0*/  ULOP3.LUT UR5, UR5, 0x7fffe, URZ, 0xc0, !UPT ;  /* 0x0007fffe05057892 */ /* 0x000fc8000f8ec03f */
[----:B------:R-:W-:-:S03]  /*0fd0*/  UIADD3 UR5, UR4, -UR5, URZ ;  /* 0x8000000504057290 */ /* 0x000fc6000fffe03f */
[----:B------:R-:W-:Y:S01]  /*0fe0*/  ULDC UR4, c[0x0][0x28c] ;  /* 0x0000a30000047ab9 */ /* 0x000fe20000000800 */
[----:B------:R-:W-:Y:S01]  /*0ff0*/  ULEA UR5, UR5, UR6, 0xd ;  /* 0x0000000605057291 */ /* 0x000fe2000f8e683f */
[----:B------:R-:W-:-:S03]  /*1000*/  ISETP.LT.AND P0, PT, RZ, UR4, PT ;  /* 0x00000004ff007c0c */ /* 0x000fc6000bf01270 */
[----:B------:R-:W-:-:S04]  /*1010*/  UIADD3 UR5, UR5, 0x100, URZ ;  /* 0x0000010005057890 */ /* 0x000fc8000fffe03f */
[----:B------:R-:W-:-:S04]  /*1020*/  USHF.R.U32.HI UR5, URZ, 0x4, UR5 ;  /* 0x000000043f057899 */ /* 0x000fc80008011605 */
[----:B------:R-:W-:-:S04]  /*1030*/  ULOP3.LUT UR5, UR5, 0x3fff, URZ, 0xc0, !UPT ;  /* 0x00003fff05057892 */ /* 0x000fc8000f8ec03f */
[----:B------:R-:W-:Y:S01]  /*1040*/  ULOP3.LUT UR41, UR5, 0x10000, URZ, 0xfc, !UPT ;  /* 0x0001000005297892 */ /* 0x000fe2000f8efc3f */
[----:B0-----:R-:W-:Y:S11]  /*1050*/  @P0 BRA `(.L_x_13) ;  /* 0x0000000000400947 */ /* 0x001ff60003800000 */
[----:B------:R-:W-:Y:S01]  /*1060*/  MOV R0, 0x0 ;  /* 0x0000000000007802 */ /* 0x000fe20000000f00 */
[----:B------:R-:W-:Y:S01]  /*1070*/  ULDC.64 UR4, c[0x4][0x68] ;  /* 0x01001a0000047ab9 */ /* 0x000fe20000000a00 */
[----:B------:R-:W-:Y:S01]  /*1080*/  ULDC.64 UR6, c[0x4][0x8] ;  /* 0x0100020000067ab9 */ /* 0x000fe20000000a00 */
[----:B------:R-:W-:Y:S01]  /*1090*/  IMAD.U32 R4, RZ, RZ, UR4 ;  /* 0x00000004ff047e24 */ /* 0x000fe2000f8e00ff */
[----:B01----:R0:W1:Y:S01]  /*10a0*/  LDC.64 R2, c[0x4][R0] ;  /* 0x0100000000027b82 */ /* 0x0030620000000a00 */
[----:B------:R-:W-:Y:S01]  /*10b0*/  IMAD.U32 R5, RZ, RZ, UR5 ;  /* 0x00000005ff057e24 */ /* 0x000fe2000f8e00ff */
[----:B------:R-:W-:Y:S01]  /*10c0*/  ULDC.64 UR4, c[0x4][0x70] ;  /* 0x01001c0000047ab9 */ /* 0x000fe20000000a00 */
[----:B------:R-:W-:Y:S02]  /*10d0*/  IMAD.U32 R10, RZ, RZ, UR6 ;  /* 0x00000006ff0a7e24 */ /* 0x000fe4000f8e00ff */
[----:B------:R-:W-:Y:S02]  /*10e0*/  IMAD.U32 R6, RZ, RZ, UR4 ;  /* 0x00000004ff067e24 */ /* 0x000fe4000f8e00ff */
[----:B------:R-:W-:-:S02]  /*10f0*/  IMAD.U32 R7, RZ, RZ, UR5 ;  /* 0x00000005ff077e24 */ /* 0x000fc4000f8e00ff */
[----:B------:R-:W-:Y:S02]  /*1100*/  IMAD.U32 R11, RZ, RZ, UR7 ;  /* 0x00000007ff0b7e24 */ /* 0x000fe4000f8e00ff */
[----:B------:R-:W-:Y:S02]  /*1110*/  IMAD.MOV.U32 R8, RZ, RZ, 0x1e1 ;  /* 0x000001e1ff087424 */ /* 0x000fe400078e00ff */
[----:B------:R-:W-:Y:S02]  /*1120*/  IMAD.MOV.U32 R12, RZ, RZ, 0x1 ;  /* 0x00000001ff0c7424 */ /* 0x000fe400078e00ff */
[----:B0-----:R-:W-:-:S07]  /*1130*/  IMAD.MOV.U32 R13, RZ, RZ, RZ ;  /* 0x000000ffff0d7224 */ /* 0x001fce00078e00ff */
[----:B------:R-:W-:-:S07]  /*1140*/  LEPC R20, `(.L_x_13) ;  /* 0x000000001014794e */ /* 0x000fce0000000000 */
[----:B-12--5:R-:W-:Y:S05]  /*1150*/  CALL.ABS.NOINC R2 ;  /* 0x0000000002007343 */ /* 0x026fea0003c00000 */
.L_x_13:
[----:B------:R-:W-:-:S13]  /*1160*/  ISETP.NE.AND P0, PT, R42, 0x3, PT ;  /* 0x000000032a00780c */ /* 0x000fda0003f05270 */
[----:B------:R-:W-:Y:S05]  /*1170*/  @!P0 BRA `(.L_x_14) ;  /* 0x0000000000048947 */ /* 0x000fea0003800000 */
[----:B------:R-:W-:Y:S01]  /*1180*/  BPT.TRAP 0x1 ;  /* 0x000000040000795c */ /* 0x000fe20000300000 */
.L_x_14:
[----:B------:R-:W3:Y:S01]  /*1190*/  S2UR UR5, SR_CgaCtaId ;  /* 0x00000000000579c3 */ /* 0x000ee20000008800 */
[----:B------:R-:W-:Y:S01]  /*11a0*/  UMOV UR4, 0x400 ;  /* 0x0000040000047882 */ /* 0x000fe20000000000 */
[----:B------:R-:W-:Y:S02]  /*11b0*/  IMAD.U32 R0, RZ, RZ, UR38 ;  /* 0x00000026ff007e24 */ /* 0x000fe4000f8e00ff */
[----:B01----:R-:W-:-:S03]  /*11c0*/  IMAD.U32 R2, RZ, RZ, UR39 ;  /* 0x00000027ff027e24 */ /* 0x003fc6000f8e00ff */
[----:B------:R-:W-:Y:S01]  /*11d0*/  SHF.L.U32 R0, R0, 0x1f, RZ ;  /* 0x0000001f00007819 */ /* 0x000fe200000006ff */
[----:B---3--:R-:W-:-:S06]  /*11e0*/  ULEA UR4, UR5, UR4, 0x18 ;  /* 0x0000000405047291 */ /* 0x008fcc000f8ec03f */
[----:B------:R-:W-:-:S04]  /*11f0*/  IMAD.U32 R5, RZ, RZ, UR4 ;  /* 0x00000004ff057e24 */ /* 0x000fc8000f8e00ff */
[----:B------:R-:W-:-:S04]  /*1200*/  IMAD R3, R2, 0x8, R5 ;  /* 0x0000000802037824 */ /* 0x000fc800078e0205 */
[----:B------:R0:W1:Y:S01]  /*1210*/  SYNCS.PHASECHK.TRANS64.TRYWAIT P1, [R3+URZ], R0 ;  /* 0x00000000030075a7 */ /* 0x000062000802017f */
[----:B------:R-:W-:Y:S05]  /*1220*/  @!P0 BRA `(.L_x_15) ;  /* 0x0000000000048947 */ /* 0x000fea0003800000 */
[----:B------:R-:W-:Y:S01]  /*1230*/  BPT.TRAP 0x1 ;  /* 0x000000040000795c */ /* 0x000fe20000300000 */
.L_x_15:
[----:B-1----:R-:W-:Y:S05]  /*1240*/  @P1 BRA `(.L_x_16) ;  /* 0x0000000000081947 */ /* 0x002fea0003800000 */
[----:B------:R-:W1:Y:S02]  /*1250*/  SYNCS.PHASECHK.TRANS64.TRYWAIT P1, [R3+URZ], R0 ;  /* 0x00000000030075a7 */ /* 0x000e64000802017f */
[----:B-1----:R-:W-:Y:S05]  /*1260*/  @!P1 BRA `(.L_x_17) ;  /* 0x0000003c00509947 */ /* 0x002fea0003800000 */
.L_x_16:
[----:B------:R-:W-:-:S04]  /*1270*/  UISETP.LT.AND UP0, UPT, UR40, 0x1, UPT ;  /* 0x000000012800788c */ /* 0x000fc8000bf01270 */
[----:B------:R-:W-:-:S06]  /*1280*/  USEL UR4, UR40, 0x1, UP0 ;  /* 0x0000000128047887 */ /* 0x000fcc0008000000 */
[----:B01----:R-:W-:Y:S01]  /*1290*/  IMAD.U32 R0, RZ, RZ, UR4 ;  /* 0x00000004ff007e24 */ /* 0x003fe2000f8e00ff */
[----:B------:R-:W-:Y:S05]  /*12a0*/  WARPSYNC.ALL ;  /* 0x0000000000007948 */ /* 0x000fea0003800000 */
[----:B------:R-:W-:-:S04]  /*12b0*/  IADD3 R0, -R0, UR40, RZ ;  /* 0x0000002800007c10 */ /* 0x000fc8000fffe1ff */
[----:B------:R-:W-:Y:S02]  /*12c0*/  ISETP.GE.AND P1, PT, R0, 0x1, PT ;  /* 0x000000010000780c */ /* 0x000fe40003f26270 */
[----:B------:R-:W-:Y:S01]  /*12d0*/  R2UR UR4, R5 ;  /* 0x00000000050472ca */ /* 0x000fe200000e0000 */
[----:B------:R-:W-:Y:S01]  /*12e0*/  UIMAD UR6, UR39, 0xc00, UR41 ;  /* 0x00000c00270678a4 */ /* 0x000fe2000f8e0229 */
[----:B------:R-:W-:Y:S01]  /*12f0*/  WARPGROUP.ARRIVE ;  /* 0x00000000000079c5 */ /* 0x000fe20000000000 */
[----:B------:R-:W-:Y:S01]  /*1300*/  UMOV UR9, 0x40000040 ;  /* 0x4000004000097882 */ /* 0x000fe20000000000 */
[----:B------:R-:W-:Y:S01]  /*1310*/  UMOV UR11, 0x40000000 ;  /* 0x40000000000b7882 */ /* 0x000fe20000000000 */
[----:B------:R-:W-:Y:S02]  /*1320*/  UIADD3 UR7, UR6, 0x400, URZ ;  /* 0x0000040006077890 */ /* 0x000fe4000fffe03f */
[----:B------:R-:W-:Y:S02]  /*1330*/  UIADD3 UR12, UR6, 0x800, URZ ;  /* 0x00000800060c7890 */ /* 0x000fe4000fffe03f */
[----:B------:R-:W-:-:S04]  /*1340*/  UMOV UR8, UR6 ;  /* 0x0000000600087c82 */ /* 0x000fc80008000000 */
[----:B------:R-:W-:-:S04]  /*1350*/  UIADD3 UR4, UR4, 0x30100, URZ ;  /* 0x0003010004047890 */ /* 0x000fc8000fffe03f */
[----:B------:R-:W-:-:S04]  /*1360*/  USHF.R.U32.HI UR4, URZ, 0x4, UR4 ;  /* 0x000000043f047899 */ /* 0x000fc80008011604 */
[----:B------:R-:W-:-:S04]  /*1370*/  ULOP3.LUT UR4, UR4, 0x3fff, URZ, 0xc0, !UPT ;  /* 0x00003fff04047892 */ /* 0x000fc8000f8ec03f */
[----:B------:R-:W-:-:S04]  /*1380*/  ULOP3.LUT UR4, UR4, 0x10000, URZ, 0xfc, !UPT ;  /* 0x0001000004047892 */ /* 0x000fc8000f8efc3f */
[----:B------:R-:W-:-:S07]  /*1390*/  ULEA UR5, UR39, UR4, 0x6 ;  /* 0x0000000427057291 */ /* 0x000fce000f8e303f */
[----:B------:R-:W-:Y:S02]  /*13a0*/  UMOV UR10, UR5 ;  /* 0x00000005000a7c82 */ /* 0x000fe40008000000 */
[----:B------:R-:W-:Y:S01]  /*13b0*/  IGMMA.64x8x32.S8.S8 R32, gdesc[UR8], RZ, !UPT, gsb0 ;  /* 0x00000000082079f1 */ /* 0x000fe2000c0410ff */
[----:B------:R-:W-:Y:S01]  /*13c0*/  UMOV UR8, UR7 ;  /* 0x0000000700087c82 */ /* 0x000fe20008000000 */
[----:B------:R-:W-:Y:S01]  /*13d0*/  UMOV UR9, 0x40000040 ;  /* 0x4000004000097882 */ /* 0x000fe20000000000 */
[----:B------:R-:W-:Y:S01]  /*13e0*/  UIADD3 UR7, UR6, 0x402, URZ ;  /* 0x0000040206077890 */ /* 0x000fe2000fffe03f */
[----:B------:R-:W-:Y:S02]  /*13f0*/  WARPGROUP.DEPBAR.LE gsb0, 0x0 ;  /* 0x00008000000079c5 */ /* 0x000fe40000010000 */
[----:B------:R-:W-:-:S06]  /*1400*/  WARPGROUP.ARRIVE ;  /* 0x00000000000079c5 */ /* 0x000fcc0000000000 */
[----:B------:R-:W-:Y:S01]  /*1410*/  IGMMA.64x8x32.S8.S8 R28, gdesc[UR8], RZ, !UPT, gsb0 ;  /* 0x00000000081c79f1 */ /* 0x000fe2000c0410ff */
[----:B------:R-:W-:Y:S01]  /*1420*/  UMOV UR8, UR12 ;  /* 0x0000000c00087c82 */ /* 0x000fe20008000000 */
[----:B------:R-:W-:Y:S01]  /*1430*/  UMOV UR9, 0x40000040 ;  /* 0x4000004000097882 */ /* 0x000fe20000000000 */
[----:B------:R-:W-:Y:S01]  /*1440*/  UIADD3 UR12, UR6, 0x802, URZ ;  /* 0x00000802060c7890 */ /* 0x000fe2000fffe03f */
[----:B------:R-:W-:Y:S02]  /*1450*/  WARPGROUP.DEPBAR.LE gsb0, 0x0 ;  /* 0x00008000000079c5 */ /* 0x000fe40000010000 */
[----:B------:R-:W-:-:S06]  /*1460*/  WARPGROUP.ARRIVE ;  /* 0x00000000000079c5 */ /* 0x000fcc0000000000 */
[----:B------:R-:W-:Y:S01]  /*1470*/  IGMMA.64x8x32.S8.S8 R24, gdesc[UR8], RZ, !UPT, gsb0 ;  /* 0x00000000081879f1 */ /* 0x000fe2000c0410ff */
[----:B------:R-:W-:Y:S02]  /*1480*/  UIADD3 UR8, UR6, 0x2, URZ ;  /* 0x0000000206087890 */ /* 0x000fe4000fffe03f */
[----:B------:R-:W-:Y:S01]  /*1490*/  UIADD3 UR10, UR5, 0x2, URZ ;  /* 0x00000002050a7890 */ /* 0x000fe2000fffe03f */
[----:B------:R-:W-:Y:S01]  /*14a0*/  UMOV UR9, 0x40000040 ;  /* 0x4000004000097882 */ /* 0x000fe20000000000 */
[----:B------:R-:W-:Y:S01]  /*14b0*/  UMOV UR11, 0x40000000 ;  /* 0x40000000000b7882 */ /* 0x000fe20000000000 */
[----:B------:R-:W-:Y:S02]  /*14c0*/  WARPGROUP.DEPBAR.LE gsb0, 0x0 ;  /* 0x00008000000079c5 */ /* 0x000fe40000010000 */
[----:B------:R-:W-:-:S06]  /*14d0*/  WARPGROUP.ARRIVE ;  /* 0x00000000000079c5 */ /* 0x000fcc0000000000 */
[----:B------:R-:W-:Y:S01]  /*14e0*/  IGMMA.64x8x32.S8.S8 R32, gdesc[UR8], R32, gsb0 ;  /* 0x00000000082079f1 */ /* 0x000fe20008041020 */
[----:B------:R-:W-:Y:S01]  /*14f0*/  UMOV UR8, UR7 ;  /* 0x0000000700087c82 */ /* 0x000fe20008000000 */
[----:B------:R-:W-:Y:S01]  /*1500*/  UMOV UR9, 0x40000040 ;  /* 0x4000004000097882 */ /* 0x000fe20000000000 */
[----:B------:R-:W-:Y:S01]  /*1510*/  UIADD3 UR7, UR6, 0x404, URZ ;  /* 0x0000040406077890 */ /* 0x000fe2000fffe03f */
        /* <DEDUP_REMOVED lines=26> */
[----:B------:R-:W-:Y:S02]  /*16c0*/  UIADD3 UR8, UR6, 0x6, URZ ;  /* 0x0000000606087890 */ /* 0x000fe4000fffe03f */
[----:B------:R-:W-:Y:S01]  /*16d0*/  UIADD3 UR10, UR5, 0x6, URZ ;  /* 0x00000006050a7890 */ /* 0x000fe2000fffe03f */
[----:B------:R-:W-:Y:S01]  /*16e0*/  UMOV UR9, 0x40000040 ;  /* 0x4000004000097882 */ /* 0x000fe20000000000 */
[----:B------:R-:W-:Y:S01]  /*16f0*/  UMOV UR11, 0x40000000 ;  /* 0x40000000000b7882 */ /* 0x000fe20000000000 */
[----:B------:R-:W-:Y:S02]  /*1700*/  UIADD3 UR5, UR6, 0x406, URZ ;  /* 0x0000040606057890 */ /* 0x000fe4000fffe03f */
[----:B------:R-:W-:Y:S01]  /*1710*/  UIADD3 UR6, UR6, 0x806, URZ ;  /* 0x0000080606067890 */ /* 0x000fe2000fffe03f */
        /* <DEDUP_REMOVED lines=12> */
[----:B------:R-:W-:Y:S03]  /*17e0*/  IGMMA.64x8x32.S8.S8 R24, gdesc[UR8], R24, gsb0 ;  /* 0x00000000081879f1 */ /* 0x000fe60008041018 */
[----:B------:R-:W-:Y:S02]  /*17f0*/  WARPGROUP.DEPBAR.LE gsb0, 0x0 ;  /* 0x00008000000079c5 */ /* 0x000fe40000010000 */
[----:B------:R-:W-:Y:S05]  /*1800*/  @!P1 BRA `(.L_x_18) ;  /* 0x0000000400e09947 */ /* 0x000fea0003800000 */
[----:B------:R-:W-:Y:S02]  /*1810*/  UIADD3 UR5, UR39, 0x1, URZ ;  /* 0x0000000127057890 */ /* 0x000fe4000fffe03f */
[----:B------:R-:W-:Y:S02]  /*1820*/  IMAD.U32 R2, RZ, RZ, UR39 ;  /* 0x00000027ff027e24 */ /* 0x000fe4000f8e00ff */
[----:B------:R-:W-:-:S04]  /*1830*/  UISETP.NE.AND UP0, UPT, UR5, 0x4, UPT ;  /* 0x000000040500788c */ /* 0x000fc8000bf05270 */
[----:B------:R-:W-:Y:S02]  /*1840*/  USEL UR6, URZ, 0x1, UP0 ;  /* 0x000000013f067887 */ /* 0x000fe40008000000 */
[----:B------:R-:W-:Y:S02]  /*1850*/  USEL UR5, UR5, URZ, UP0 ;  /* 0x0000003f05057287 */ /* 0x000fe40008000000 */
[----:B------:R-:W-:-:S06]  /*1860*/  ULOP3.LUT UR6, UR38, UR6, URZ, 0x3c, !UPT ;  /* 0x0000000626067292 */ /* 0x000fcc000f8e3c3f */
[----:B------:R-:W-:-:S07]  /*1870*/  IMAD.U32 R6, RZ, RZ, UR6 ;  /* 0x00000006ff067e24 */ /* 0x000fce000f8e00ff */
.L_x_25:
[----:B0-----:R-:W-:Y:S05]  /*1880*/  @!P0 BRA `(.L_x_19) ;  /* 0x0000000000048947 */ /* 0x001fea0003800000 */
[----:B------:R-:W-:Y:S01]  /*1890*/  BPT.TRAP 0x1 ;  /* 0x000000040000795c */ /* 0x000fe20000300000 */
.L_x_19:
[----:B------:R-:W0:Y:S01]  /*18a0*/  S2UR UR7, SR_CgaCtaId ;  /* 0x00000000000779c3 */ /* 0x000e220000008800 */
[----:B------:R-:W-:Y:S01]  /*18b0*/  UMOV UR6, 0x400 ;  /* 0x0000040000067882 */ /* 0x000fe20000000000 */
[----:B------:R-:W-:Y:S01]  /*18c0*/  IMAD.U32 R4, RZ, RZ, UR5 ;  /* 0x00000005ff047e24 */ /* 0x000fe2000f8e00ff */
[----:B------:R-:W-:Y:S01]  /*18d0*/  SHF.L.U32 R3, R6, 0x1f, RZ ;  /* 0x0000001f06037819 */ /* 0x000fe200000006ff */
[----:B0-----:R-:W-:-:S06]  /*18e0*/  ULEA UR6, UR7, UR6, 0x18 ;  /* 0x0000000607067291 */ /* 0x001fcc000f8ec03f */
[----:B------:R-:W-:-:S04]  /*18f0*/  IMAD.U32 R5, RZ, RZ, UR6 ;  /* 0x00000006ff057e24 */ /* 0x000fc8000f8e00ff */
[----:B------:R-:W-:-:S04]  /*1900*/  IMAD R4, R4, 0x8, R5 ;  /* 0x0000000804047824 */ /* 0x000fc800078e0205 */
[----:B------:R0:W1:Y:S01]  /*1910*/  SYNCS.PHASECHK.TRANS64.TRYWAIT P1, [R4+URZ], R3 ;  /* 0x00000003040075a7 */ /* 0x000062000802017f */
[----:B------:R-:W-:Y:S05]  /*1920*/  @!P0 BRA `(.L_x_20) ;  /* 0x0000000000048947 */ /* 0x000fea0003800000 */
[----:B------:R-:W-:Y:S01]  /*1930*/  BPT.TRAP 0x1 ;  /* 0x000000040000795c */ /* 0x000fe20000300000 */
.L_x_20:
[----:B-1----:R-:W-:Y:S05]  /*1940*/  @P1 BRA `(.L_x_21) ;  /* 0x0000000000081947 */ /* 0x002fea0003800000 */
[----:B------:R-:W1:Y:S02]  /*1950*/  SYNCS.PHASECHK.TRANS64.TRYWAIT P1, [R4+URZ], R3 ;  /* 0x00000003040075a7 */ /* 0x000e64000802017f */
[----:B-1----:R-:W-:Y:S05]  /*1960*/  @!P1 BRA `(.L_x_22) ;  /* 0x0000003400a49947 */ /* 0x002fea0003800000 */
.L_x_21:
[----:B------:R-:W-:Y:S01]  /*1970*/  ULEA UR7, UR5, UR4, 0x6 ;  /* 0x0000000405077291 */ /* 0x000fe2000f8e303f */
[----:B------:R-:W-:Y:S01]  /*1980*/  WARPGROUP.ARRIVE ;  /* 0x00000000000079c5 */ /* 0x000fe20000000000 */
[----:B------:R-:W-:Y:S01]  /*1990*/  UIMAD UR6, UR5, 0xc00, UR41 ;  /* 0x00000c00050678a4 */ /* 0x000fe2000f8e0229 */
[----:B------:R-:W-:Y:S01]  /*19a0*/  UMOV UR11, 0x40000000 ;  /* 0x40000000000b7882 */ /* 0x000fe20000000000 */
[----:B------:R-:W-:Y:S02]  /*19b0*/  UMOV UR9, 0x40000040 ;  /* 0x4000004000097882 */ /* 0x000fe40000000000 */
[----:B------:R-:W-:Y:S01]  /*19c0*/  UIADD3 UR12, UR6, 0x400, URZ ;  /* 0x00000400060c7890 */ /* 0x000fe2000fffe03f */
[----:B------:R-:W-:Y:S02]  /*19d0*/  UMOV UR10, UR7 ;  /* 0x00000007000a7c82 */ /* 0x000fe40008000000 */
[----:B------:R-:W-:Y:S01]  /*19e0*/  UMOV UR8, UR6 ;  /* 0x0000000600087c82 */ /* 0x000fe20008000000 */
[----:B------:R-:W-:Y:S01]  /*19f0*/  UIADD3 UR13, UR6, 0x800, URZ ;  /* 0x00000800060d7890 */ /* 0x000fe2000fffe03f */
[----:B------:R-:W-:Y:S01]  /*1a00*/  IGMMA.64x8x32.S8.S8 R32, gdesc[UR8], R32, gsb0 ;  /* 0x00000000082079f1 */ /* 0x000fe20008041020 */
[----:B------:R-:W-:Y:S01]  /*1a10*/  UMOV UR9, 0x40000040 ;  /* 0x4000004000097882 */ /* 0x000fe20000000000 */
[----:B------:R-:W-:Y:S01]  /*1a20*/  UMOV UR8, UR12 ;  /* 0x0000000c00087c82 */ /* 0x000fe20008000000 */
[----:B------:R-:W-:Y:S01]  /*1a30*/  UIADD3 UR12, UR6, 0x402, URZ ;  /* 0x00000402060c7890 */ /* 0x000fe2000fffe03f */
[----:B------:R-:W-:-:S02]  /*1a40*/  WARPGROUP.DEPBAR.LE gsb0, 0x0 ;  /* 0x00008000000079c5 */ /* 0x000fc40000010000 */
        /* <DEDUP_REMOVED lines=65> */
[----:B------:R-:W-:Y:S01]  /*1e60*/  BPT.TRAP 0x1 ;  /* 0x000000040000795c */ /* 0x000fe20000300000 */
.L_x_23:
[----:B01----:R-:W-:Y:S01]  /*1e70*/  IMAD R3, R2, 0x8, R5 ;  /* 0x0000000802037824 */ /* 0x003fe200078e0205 */
[----:B------:R-:W-:-:S03]  /*1e80*/  ISETP.GT.U32.AND P1, PT, R18, 0x1, PT ;  /* 0x000000011200780c */ /* 0x000fc60003f24070 */
[----:B------:R-:W-:-:S05]  /*1e90*/  VIADD R3, R3, 0x20 ;  /* 0x0000002003037836 */ /* 0x000fca0000000000 */
[----:B------:R-:W-:-:S04]  /*1ea0*/  PRMT R3, RZ, 0x654, R3 ;  /* 0x00000654ff037816 */ /* 0x000fc80000000003 */
[----:B------:R0:W-:Y:S01]  /*1eb0*/  SYNCS.ARRIVE.TRANS64.RED.A1T0 RZ, [R3+URZ], RZ ;  /* 0x000000ff03ff79a7 */ /* 0x0001e2000810043f */
[----:B------:R-:W-:Y:S05]  /*1ec0*/  @P1 BRA `(.L_x_24) ;  /* 0x0000000000041947 */ /* 0x000fea0003800000 */
[----:B------:R-:W-:Y:S01]  /*1ed0*/  BPT.TRAP 0x1 ;  /* 0x000000040000795c */ /* 0x000fe20000300000 */
.L_x_24:
[----:B------:R-:W-:Y:S01]  /*1ee0*/  UIADD3 UR5, UR5, 0x1, URZ ;  /* 0x0000000105057890 */ /* 0x000fe2000fffe03f */
[----:B------:R-:W-:Y:S01]  /*1ef0*/  ISETP.GT.AND P2, PT, R0, 0x1, PT ;  /* 0x000000010000780c */ /* 0x000fe20003f44270 */
[----:B------:R-:W-:Y:S02]  /*1f00*/  VIADD R2, R2, 0x1 ;  /* 0x0000000102027836 */ /* 0x000fe40000000000 */
[----:B------:R-:W-:Y:S01]  /*1f10*/  UISETP.NE.AND UP0, UPT, UR5, 0x4, UPT ;  /* 0x000000040500788c */ /* 0x000fe2000bf05270 */
[----:B------:R-:W-:Y:S02]  /*1f20*/  VIADD R0, R0, 0xffffffff ;  /* 0xffffffff00007836 */ /* 0x000fe40000000000 */
[C---:B------:R-:W-:Y:S01]  /*1f30*/  ISETP.NE.AND P1, PT, R2.reuse, 0x4, PT ;  /* 0x000000040200780c */ /* 0x040fe20003f25270 */
[----:B------:R-:W-:Y:S02]  /*1f40*/  USEL UR6, URZ, 0x1, UP0 ;  /* 0x000000013f067887 */ /* 0x000fe40008000000 */
[----:B------:R-:W-:Y:S01]  /*1f50*/  USEL UR5, UR5, URZ, UP0 ;  /* 0x0000003f05057287 */ /* 0x000fe20008000000 */
[----:B------:R-:W-:-:S03]  /*1f60*/  SEL R2, R2, RZ, P1 ;  /* 0x000000ff02027207 */ /* 0x000fc60000800000 */
[----:B------:R-:W-:Y:S01]  /*1f70*/  LOP3.LUT R6, R6, UR6, RZ, 0x3c, !PT ;  /* 0x0000000606067c12 */ /* 0x000fe2000f8e3cff */
[----:B------:R-:W-:Y:S07]  /*1f80*/  @P2 BRA `(.L_x_25) ;  /* 0xfffffff8003c2947 */ /* 0x000fee000383ffff */
.L_x_18:
[----:B------:R-:W1:Y:S02]  /*1f90*/  LDC R0, c[0x0][0x28c] ;  /* 0x0000a300ff007b82 */ /* 0x000e640000000800 */
[----:B-1----:R-:W-:-:S13]  /*1fa0*/  ISETP.GE.AND P1, PT, R0, 0x1, PT ;  /* 0x000000010000780c */ /* 0x002fda0003f26270 */
[----:B------:R-:W-:Y:S05]  /*1fb0*/  @!P1 BRA `(.L_x_26) ;  /* 0x0000000000389947 */ /* 0x000fea0003800000 */
[----:B------:R-:W-:Y:S05]  /*1fc0*/  @!P0 BRA `(.L_x_27) ;  /* 0x0000000000048947 */ /* 0x000fea0003800000 */
[----:B------:R-:W-:Y:S01]  /*1fd0*/  BPT.TRAP 0x1 ;  /* 0x000000040000795c */ /* 0x000fe20000300000 */
.L_x_27:
[----:B------:R-:W-:Y:S01]  /*1fe0*/  UISETP.LT.AND UP0, UPT, UR40, 0x1, UPT ;  /* 0x000000012800788c */ /* 0x000fe2000bf01270 */
[----:B------:R-:W-:-:S03]  /*1ff0*/  ISETP.GT.U32.AND P0, PT, R18, 0x1, PT ;  /* 0x000000011200780c */ /* 0x000fc60003f04070 */
[----:B------:R-:W-:-:S04]  /*2000*/  USEL UR4, UR40, 0x1, UP0 ;  /* 0x0000000128047887 */ /* 0x000fc80008000000 */
[----:B------:R-:W-:-:S04]  /*2010*/  UIADD3 UR4, UR39, UR40, -UR4 ;  /* 0x0000002827047290 */ /* 0x000fc8000fffe804 */
[----:B------:R-:W-:-:S04]  /*2020*/  USHF.L.U32 UR4, UR4, 0x3, URZ ;  /* 0x0000000304047899 */ /* 0x000fc8000800063f */
[----:B------:R-:W-:-:S06]  /*2030*/  ULOP3.LUT UR4, UR4, 0x18, URZ, 0xc0, !UPT ;  /* 0x0000001804047892 */ /* 0x000fcc000f8ec03f */
[----:B------:R-:W-:-:S05]  /*2040*/  IMAD.U32 R0, RZ, RZ, UR4 ;  /* 0x00000004ff007e24 */ /* 0x000fca000f8e00ff */
[----:B------:R-:W-:-:S04]  /*2050*/  IADD3 R0, R5, 0x20, R0 ;  /* 0x0000002005007810 */ /* 0x000fc80007ffe000 */
[----:B------:R-:W-:-:S04]  /*2060*/  PRMT R0, RZ, 0x654, R0 ;  /* 0x00000654ff007816 */ /* 0x000fc80000000000 */
[----:B------:R1:W-:Y:S01]  /*2070*/  SYNCS.ARRIVE.TRANS64.RED.A1T0 RZ, [R0+URZ], RZ ;  /* 0x000000ff00ff79a7 */ /* 0x0003e2000810043f */
[----:B------:R-:W-:Y:S05]  /*2080*/  @P0 BRA `(.L_x_26) ;  /* 0x0000000000040947 */ /* 0x000fea0003800000 */
[----:B------:R-:W-:Y:S01]  /*2090*/  BPT.TRAP 0x1 ;  /* 0x000000040000795c */ /* 0x000fe20000300000 */
.L_x_26:
[----:B------:R-:W3:Y:S01]  /*20a0*/  LDC R4, c[0x0][0x288] ;  /* 0x0000a200ff047b82 */ /* 0x000ee20000000800 */
[--C-:B-1----:R-:W-:Y:S01]  /*20b0*/  SHF.R.U32.HI R0, RZ, 0x2, R22.reuse ;  /* 0x00000002ff007819 */ /* 0x102fe20000011616 */
[----:B------:R-:W-:Y:S01]  /*20c0*/  UIADD3 UR39, UR40, UR39, URZ ;  /* 0x0000002728277290 */ /* 0x000fe2000fffe03f */
[----:B------:R-:W-:Y:S01]  /*20d0*/  SHF.R.U32.HI R5, RZ, 0x7, R22 ;  /* 0x00000007ff057819 */ /* 0x000fe20000011616 */
[----:B------:R-:W-:Y:S01]  /*20e0*/  IMAD.SHL.U32 R39, R39, 0x8, RZ ;  /* 0x0000000827277824 */ /* 0x000fe200078e00ff */
[----:B------:R-:W-:Y:S01]  /*20f0*/  LOP3.LUT R2, R0, 0x7, RZ, 0xc0, !PT ;  /* 0x0000000700027812 */ /* 0x000fe200078ec0ff */
[----:B------:R-:W-:Y:S01]  /*2100*/  USHF.R.U32.HI UR4, URZ, 0x2, UR39 ;  /* 0x000000023f047899 */ /* 0x000fe20008011627 */
[----:B------:R-:W-:Y:S01]  /*2110*/  LOP3.LUT R0, R5, 0x1, RZ, 0xc0, !PT ;  /* 0x0000000105007812 */ /* 0x000fe200078ec0ff */
[----:B------:R-:W-:Y:S01]  /*2120*/  IMAD R13, R38, 0x180, RZ ;  /* 0x00000180260d7824 */ /* 0x000fe200078e02ff */
[----:B0-----:R-:W-:Y:S01]  /*2130*/  LOP3.LUT R3, R22, 0x60, RZ, 0xc0, !PT ;  /* 0x0000006016037812 */ /* 0x001fe200078ec0ff */
[----:B------:R-:W-:Y:S01]  /*2140*/  ULOP3.LUT UR4, UR4, 0x1, URZ, 0xc0, !UPT ;  /* 0x0000000104047892 */ /* 0x000fe2000f8ec03f */
[----:B------:R-:W-:Y:S01]  /*2150*/  SHF.R.S32.HI R14, RZ, 0x1f, R41 ;  /* 0x0000001fff0e7819 */ /* 0x000fe20000011429 */
[----:B------:R-:W-:Y:S01]  /*2160*/  IMAD.SHL.U32 R7, R0, 0x40, RZ ;  /* 0x0000004000077824 */ /* 0x000fe200078e00ff */
[----:B------:R-:W-:Y:S01]  /*2170*/  SHF.R.U32.HI R11, RZ, 0x1, R3 ;  /* 0x00000001ff0b7819 */ /* 0x000fe20000011603 */
[----:B------:R-:W-:Y:S01]  /*2180*/  ULDC UR8, c[0x0][0x284] ;  /* 0x0000a10000087ab9 */ /* 0x000fe20000000800 */
[----:B------:R-:W-:Y:S01]  /*2190*/  UISETP.GT.U32.AND UP1, UPT, UR39, 0x3, UPT ;  /* 0x000000032700788c */ /* 0x000fe2000bf24070 */
[----:B------:R-:W-:Y:S01]  /*21a0*/  IMAD.WIDE R8, R38, 0x180, RZ ;  /* 0x0000018026087825 */ /* 0x000fe200078e02ff */
[--C-:B------:R-:W-:Y:S01]  /*21b0*/  IADD3 R3, RZ, -R11, -R2.reuse ;  /* 0x8000000bff037210 */ /* 0x100fe20007ffe802 */
[----:B------:R-:W-:Y:S01]  /*21c0*/  UISETP.NE.U32.AND UP0, UPT, UR4, 0x1, UPT ;  /* 0x000000010400788c */ /* 0x000fe2000bf05070 */
[----:B------:R-:W-:Y:S01]  /*21d0*/  LOP3.LUT R7, R7, 0x40, R2, 0xe2, !PT ;  /* 0x0000004007077812 */ /* 0x000fe200078ee202 */
[----:B------:R-:W-:Y:S01]  /*21e0*/  ULDC.64 UR6, c[0x0][0x5d0] ;  /* 0x0001740000067ab9 */ /* 0x000fe20000000a00 */
[----:B------:R-:W-:Y:S01]  /*21f0*/  LOP3.LUT R2, R22, 0x3, RZ, 0xc0, !PT ;  /* 0x0000000316027812 */ /* 0x000fe200078ec0ff */
[----:B------:R-:W-:Y:S01]  /*2200*/  UISETP.LT.U32.AND UP1, UPT, UR40, 0x4, UP1 ;  /* 0x000000042800788c */ /* 0x000fe20008f21070 */
[----:B------:R-:W-:Y:S01]  /*2210*/  IMAD R0, R0, -0x40, R3 ;  /* 0xffffffc000007824 */ /* 0x000fe200078e0203 */
[----:B---3--:R-:W-:Y:S01]  /*2220*/  ISETP.GE.AND P0, PT, R39, R4, PT ;  /* 0x000000042700720c */ /* 0x008fe20003f06270 */
[----:B------:R-:W-:Y:S01]  /*2230*/  UISETP.GT.U32.AND UP0, UPT, UR40, 0x3, !UP0 ;  /* 0x000000032800788c */ /* 0x000fe2000c704070 */
[----:B------:R-:W-:Y:S01]  /*2240*/  IMAD R6, R2, -0x2, R4 ;  /* 0xfffffffe02067824 */ /* 0x000fe200078e0204 */
[----:B------:R-:W-:Y:S01]  /*2250*/  USEL UR5, URZ, 0x1, !UP1 ;  /* 0x000000013f057887 */ /* 0x000fe2000c800000 */
[----:B------:R-:W-:Y:S01]  /*2260*/  IMAD.SHL.U32 R4, R22, 0x2, RZ ;  /* 0x0000000216047824 */ /* 0x000fe200078e00ff */
[C---:B------:R-:W-:Y:S01]  /*2270*/  ISETP.GE.OR P0, PT, R13.reuse, UR8, P0 ;  /* 0x000000080d007c0c */ /* 0x040fe20008706670 */
[----:B------:R-:W-:Y:S01]  /*2280*/  IMAD R2, R14, UR6, RZ ;  /* 0x000000060e027c24 */ /* 0x000fe2000f8e02ff */
[----:B------:R-:W-:Y:S01]  /*2290*/  USEL UR4, URZ, 0x1, !UP0 ;  /* 0x000000013f047887 */ /* 0x000fe2000c000000 */
[----:B------:R-:W-:Y:S01]  /*22a0*/  IADD3 R48, -R13, UR8, R0 ;  /* 0x000000080d307c10 */ /* 0x000fe2000fffe100 */
[----:B------:R-:W-:Y:S01]  /*22b0*/  ULOP3.LUT UR39, UR39, 0x3, URZ, 0xc0, !UPT ;  /* 0x0000000327277892 */ /* 0x000fe2000f8ec03f */
[----:B------:R-:W-:Y:S01]  /*22c0*/  LOP3.LUT R4, R39, 0x6, R4, 0xf8, !PT ;  /* 0x0000000627047812 */ /* 0x000fe200078ef804 */
[----:B------:R-:W-:Y:S01]  /*22d0*/  IMAD R15, R41, UR7, R2 ;  /* 0x00000007290f7c24 */ /* 0x000fe2000f8e0202 */
[----:B------:R-:W-:Y:S01]  /*22e0*/  ULOP3.LUT UR38, UR4, UR38, UR5, 0x96, !UPT ;  /* 0x0000002604267292 */ /* 0x000fe2000f8e9605 */
[----:B------:R-:W-:Y:S01]  /*22f0*/  LOP3.LUT R43, R8, R7, R11, 0xfe, !PT ;  /* 0x00000007082b7212 */ /* 0x000fe200078efe0b */
[----:B------:R-:W-:Y:S01]  /*2300*/  IMAD.IADD R49, R6, 0x1, -R39 ;  /* 0x0000000106317824 */ /* 0x000fe200078e0a27 */
[----:B------:R-:W-:Y:S01]  /*2310*/  SHF.R.S32.HI R5, RZ, 0x1f, R4 ;  /* 0x0000001fff057819 */ /* 0x000fe20000011404 */
[----:B------:R-:W-:-:S02]  /*2320*/  IMAD.MOV.U32 R0, RZ, RZ, -0x1 ;  /* 0xffffffffff007424 */ /* 0x000fc400078e00ff */
[----:B------:R-:W-:-:S04]  /*2330*/  IMAD.WIDE.U32 R2, R41, UR6, R4 ;  /* 0x0000000629027c25 */ /* 0x000fc8000f8e0004 */
[----:B------:R-:W-:Y:S02]  /*2340*/  IMAD.IADD R7, R3, 0x1, R15 ;  /* 0x0000000103077824 */ /* 0x000fe400078e020f */
[----:B------:R-:W-:Y:S01]  /*2350*/  IMAD.MOV.U32 R6, RZ, RZ, R2 ;  /* 0x000000ffff067224 */ /* 0x000fe200078e0002 */
[----:B------:R-:W-:Y:S06]  /*2360*/  @P0 BRA `(.L_x_28) ;  /* 0x0000000c00cc0947 */ /* 0x000fec0003800000 */
[----:B------:R-:W0:Y:S01]  /*2370*/  LDC.64 R2, c[0x0][0x5c8] ;  /* 0x00017200ff027b82 */ /* 0x000e220000000a00 */
[----:B-----5:R-:W-:Y:S01]  /*2380*/  ISETP.NE.AND P0, PT, R36, RZ, PT ;  /* 0x000000ff2400720c */ /* 0x020fe20003f05270 */
[----:B------:R-:W-:Y:S01]  /*2390*/  BSSY B0, `(.L_x_28) ;  /* 0x00000f0000007945 */ /* 0x000fe20003800000 */
[-C--:B0-----:R-:W-:Y:S02]  /*23a0*/  IMAD R12, R9, R2.reuse, RZ ;  /* 0x00000002090c7224 */ /* 0x081fe400078e02ff */
[----:B------:R-:W-:-:S04]  /*23b0*/  IMAD.WIDE.U32 R10, R43, R2, R6 ;  /* 0x000000022b0a7225 */ /* 0x000fc800078e0006 */
[----:B------:R-:W-:-:S04]  /*23c0*/  IMAD R7, R43, R3, R12 ;  /* 0x000000032b077224 */ /* 0x000fc800078e020c */
[----:B------:R-:W-:Y:S01]  /*23d0*/  IMAD.IADD R20, R11, 0x1, R7 ;  /* 0x000000010b147824 */ /* 0x000fe200078e0207 */
[----:B------:R-:W-:Y:S06]  /*23e0*/  @!P0 BRA `(.L_x_29) ;  /* 0x00000008007c8947 */ /* 0x000fec0003800000 */
[----:B------:R-:W0:Y:S01]  /*23f0*/  LDC.64 R44, c[0x0][0x5b0] ;  /* 0x00016c00ff2c7b82 */ /* 0x000e220000000a00 */
[----:B------:R-:W-:Y:S01]  /*2400*/  ULDC.64 UR4, c[0x0][0x5b8] ;  /* 0x00016e0000047ab9 */ /* 0x000fe20000000a00 */
[----:B------:R-:W-:Y:S01]  /*2410*/  ISETP.GE.AND P1, PT, R49, 0x1, PT ;  /* 0x000000013100780c */ /* 0x000fe20003f26270 */
[----:B------:R-:W-:Y:S01]  /*2420*/  IMAD R6, R14, UR4, RZ ;  /* 0x000000040e067c24 */ /* 0x000fe2000f8e02ff */
[----:B------:R-:W-:Y:S01]  /*2430*/  BSSY B1, `(.L_x_30) ;  /* 0x0000011000017945 */ /* 0x000fe20003800000 */
[C---:B------:R-:W-:Y:S01]  /*2440*/  IMAD.WIDE.U32 R12, R41.reuse, UR4, R4 ;  /* 0x00000004290c7c25 */ /* 0x040fe2000f8e0004 */
[----:B------:R-:W-:Y:S02]  /*2450*/  ISETP.LT.OR P2, PT, R48, 0x1, !P1 ;  /* 0x000000013000780c */ /* 0x000fe40004f41670 */
[----:B------:R-:W1:Y:S01]  /*2460*/  LDC.64 R46, c[0x0][0x5a8] ;  /* 0x00016a00ff2e7b82 */ /* 0x000e620000000a00 */
[----:B------:R-:W-:Y:S02]  /*2470*/  IMAD R7, R41, UR5, R6 ;  /* 0x0000000529077c24 */ /* 0x000fe4000f8e0206 */
[----:B------:R-:W-:-:S02]  /*2480*/  IMAD.MOV.U32 R6, RZ, RZ, R12 ;  /* 0x000000ffff067224 */ /* 0x000fc400078e000c */
[----:B------:R-:W-:Y:S02]  /*2490*/  IMAD.IADD R7, R13, 0x1, R7 ;  /* 0x000000010d077824 */ /* 0x000fe400078e0207 */
[-C--:B0-----:R-:W-:Y:S01]  /*24a0*/  IMAD R8, R9, R44.reuse, RZ ;  /* 0x0000002c09087224 */ /* 0x081fe200078e02ff */
[----:B------:R-:W-:Y:S01]  /*24b0*/  SHF.L.U64.HI R9, R44, 0x3, R45 ;  /* 0x000000032c097819 */ /* 0x000fe2000001022d */
[----:B------:R-:W-:-:S04]  /*24c0*/  IMAD.WIDE.U32 R4, R43, R44, R6 ;  /* 0x0000002c2b047225 */ /* 0x000fc800078e0006 */
[----:B------:R-:W-:Y:S01]  /*24d0*/  IMAD R21, R43, R45, R8 ;  /* 0x0000002d2b157224 */ /* 0x000fe200078e0208 */
[----:B-1----:R-:W-:Y:S01]  /*24e0*/  IADD3 R14, P0, R4, R46, RZ ;  /* 0x0000002e040e7210 */ /* 0x002fe20007f1e0ff */
[----:B------:R-:W-:-:S03]  /*24f0*/  IMAD.SHL.U32 R8, R44, 0x8, RZ ;  /* 0x000000082c087824 */ /* 0x000fc600078e00ff */
[----:B------:R-:W-:Y:S01]  /*2500*/  IADD3.X R15, R47, R5, R21, P0, !PT ;  /* 0x000000052f0f7210 */ /* 0x000fe200007fe415 */
[----:B------:R-:W-:Y:S01]  /*2510*/  IMAD.WIDE.U32 R8, R43, R44, R8 ;  /* 0x0000002c2b087225 */ /* 0x000fe200078e0008 */
[----:B------:R-:W-:Y:S07]  /*2520*/  @P2 BRA `(.L_x_31) ;  /* 0x0000000000042947 */ /* 0x000fee0003800000 */
[----:B--2---:R0:W5:Y:S02]  /*2530*/  LDG.E.U8 R37, desc[UR36][R14.64] ;  /* 0x000000240e257981 */ /* 0x004164000c1e1100 */
.L_x_31:
[----:B------:R-:W-:Y:S05]  /*2540*/  BSYNC B1 ;  /* 0x0000000000017941 */ /* 0x000fea0003800000 */
.L_x_30:
[----:B-----5:R-:W-:Y:S01]  /*2550*/  LOP3.LUT R5, R37, 0xffff, RZ, 0xc0, !PT ;  /* 0x0000ffff25057812 */ /* 0x020fe200078ec0ff */
[----:B------:R-:W-:Y:S01]  /*2560*/  ULDC.64 UR4, c[0x0][0x5c0] ;  /* 0x0001700000047ab9 */ /* 0x000fe20000000a00 */
[----:B------:R-:W-:Y:S01]  /*2570*/  IMAD.IADD R9, R21, 0x1, R9 ;  /* 0x0000000115097824 */ /* 0x000fe200078e0209 */
[----:B------:R-:W-:Y:S01]  /*2580*/  IADD3 R4, P0, R10, UR4, RZ ;  /* 0x000000040a047c10 */ /* 0x000fe2000ff1e0ff */
[----:B------:R-:W-:Y:S01]  /*2590*/  IMAD R41, R45, 0x78, RZ ;  /* 0x000000782d297824 */ /* 0x000fe200078e02ff */
[----:B------:R-:W-:Y:S01]  /*25a0*/  PRMT R11, R5, 0x8880, RZ ;  /* 0x00008880050b7816 */ /* 0x000fe200000000ff */
[----:B------:R-:W-:Y:S01]  /*25b0*/  BSSY B1, `(.L_x_32) ;  /* 0x0000010000017945 */ /* 0x000fe20003800000 */
[--C-:B------:R-:W-:Y:S02]  /*25c0*/  IADD3 R10, P4, P5, R12, R46, R8.reuse ;  /* 0x0000002e0c0a7210 */ /* 0x100fe40007d9e008 */
[----:B------:R-:W-:Y:S01]  /*25d0*/  IADD3.X R5, R20, UR5, RZ, P0, !PT ;  /* 0x0000000514057c10 */ /* 0x000fe200087fe4ff */
[----:B------:R-:W-:Y:S01]  /*25e0*/  IMAD R40, R11, R36, RZ ;  /* 0x000000240b287224 */ /* 0x000fe200078e02ff */
[--C-:B------:R-:W-:Y:S01]  /*25f0*/  IADD3.X R11, R7, R47, R9.reuse, P4, P5 ;  /* 0x0000002f070b7210 */ /* 0x100fe200027ea409 */
[----:B------:R-:W-:Y:S01]  /*2600*/  IMAD.WIDE.U32 R20, R44, 0x78, R8 ;  /* 0x000000782c147825 */ /* 0x000fe200078e0008 */
[----:B------:R-:W-:-:S03]  /*2610*/  ISETP.GE.AND P0, PT, R49, 0x2, PT ;  /* 0x000000023100780c */ /* 0x000fc60003f06270 */
[----:B------:R-:W-:Y:S01]  /*2620*/  @!P2 IMAD R9, R32, R23, R40 ;  /* 0x000000172009a224 */ /* 0x000fe200078e0228 */
[----:B------:R-:W-:Y:S01]  /*2630*/  ISETP.LT.OR P3, PT, R48, 0x1, !P0 ;  /* 0x000000013000780c */ /* 0x000fe20004761670 */
[----:B------:R-:W-:Y:S01]  /*2640*/  IMAD.IADD R32, R21, 0x1, R41 ;  /* 0x0000000115207824 */ /* 0x000fe200078e0229 */
[----:B------:R-:W-:Y:S02]  /*2650*/  IADD3 R38, P4, P5, R12, R46, R20 ;  /* 0x0000002e0c267210 */ /* 0x000fe40007d9e014 */
[----:B------:R1:W-:Y:S09]  /*2660*/  @!P2 STG.E.U8 desc[UR36][R4.64], R9 ;  /* 0x000000090400a986 */ /* 0x0003f2000c101124 */
[----:B------:R-:W-:Y:S05]  /*2670*/  @P3 BRA `(.L_x_33) ;  /* 0x00000000000c3947 */ /* 0x000fea0003800000 */
[----:B--2---:R-:W1:Y:S02]  /*2680*/  LDG.E.U8 R37, desc[UR36][R14.64+0x1] ;  /* 0x000001240e257981 */ /* 0x004e64000c1e1100 */
[----:B-1----:R-:W-:-:S05]  /*2690*/  PRMT R9, R37, 0x8880, RZ ;  /* 0x0000888025097816 */ /* 0x002fca00000000ff */
[----:B------:R-:W-:-:S07]  /*26a0*/  IMAD R40, R9, R36, RZ ;  /* 0x0000002409287224 */ /* 0x000fce00078e02ff */
.L_x_33:
[----:B------:R-:W-:Y:S05]  /*26b0*/  BSYNC B1 ;  /* 0x0000000000017941 */ /* 0x000fea0003800000 */
.L_x_32:
[C---:B------:R-:W-:Y:S01]  /*26c0*/  ISETP.LT.OR P2, PT, R48.reuse, 0x9, !P1 ;  /* 0x000000093000780c */ /* 0x040fe20004f41670 */
[----:B------:R-:W-:Y:S01]  /*26d0*/  @!P3 IMAD R33, R33, R23, R40 ;  /* 0x000000172121b224 */ /* 0x000fe200078e0228 */
[----:B------:R-:W-:Y:S01]  /*26e0*/  BSSY B1, `(.L_x_34) ;  /* 0x000000d000017945 */ /* 0x000fe20003800000 */
[----:B------:R-:W-:Y:S01]  /*26f0*/  @!P3 IMAD.MOV.U32 R8, RZ, RZ, R4 ;  /* 0x000000ffff08b224 */ /* 0x000fe200078e0004 */
[----:B------:R-:W-:Y:S01]  /*2700*/  IADD3.X R39, R7, R47, R32, P4, P5 ;  /* 0x0000002f07277210 */ /* 0x000fe200027ea420 */
[----:B-1----:R-:W-:Y:S01]  /*2710*/  @!P3 IMAD.MOV.U32 R9, RZ, RZ, R5 ;  /* 0x000000ffff09b224 */ /* 0x002fe200078e0005 */
[C---:B------:R-:W-:Y:S02]  /*2720*/  ISETP.LT.OR P5, PT, R48.reuse, 0x9, !P0 ;  /* 0x000000093000780c */ /* 0x040fe400047a1670 */
[----:B------:R-:W-:Y:S02]  /*2730*/  ISETP.LT.OR P4, PT, R48, 0x81, !P1 ;  /* 0x000000813000780c */ /* 0x000fe40004f81670 */
[----:B------:R1:W-:Y:S01]  /*2740*/  @!P3 STG.E.U8 desc[UR36][R8.64+0x1], R33 ;  /* 0x000001210800b986 */ /* 0x0003e2000c101124 */
[----:B------:R-:W-:-:S04]  /*2750*/  LEA R4, P3, R2, R4, 0x3 ;  /* 0x0000000402047211 */ /* 0x000fc800078618ff */
[----:B------:R-:W-:Y:S01]  /*2760*/  LEA.HI.X R5, R2, R5, R3, 0x3, P3 ;  /* 0x0000000502057211 */ /* 0x000fe200018f1c03 */
[----:B------:R-:W-:Y:S08]  /*2770*/  @P2 BRA `(.L_x_35) ;  /* 0x00000000000c2947 */ /* 0x000ff00003800000 */
[----:B--2---:R-:W1:Y:S02]  /*2780*/  LDG.E.U8 R37, desc[UR36][R10.64] ;  /* 0x000000240a257981 */ /* 0x004e64000c1e1100 */
[----:B-1----:R-:W-:-:S05]  /*2790*/  PRMT R9, R37, 0x8880, RZ ;  /* 0x0000888025097816 */ /* 0x002fca00000000ff */
[----:B------:R-:W-:-:S07]  /*27a0*/  IMAD R40, R9, R36, RZ ;  /* 0x0000002409287224 */ /* 0x000fce00078e02ff */
.L_x_35:
[----:B------:R-:W-:Y:S05]  /*27b0*/  BSYNC B1 ;  /* 0x0000000000017941 */ /* 0x000fea0003800000 */
.L_x_34:
[----:B-1----:R-:W-:Y:S01]  /*27c0*/  @!P2 IMAD R9, R34, R23, R40 ;  /* 0x000000172209a224 */ /* 0x002fe200078e0228 */
[----:B------:R-:W-:Y:S04]  /*27d0*/  BSSY B1, `(.L_x_36) ;  /* 0x0000006000017945 */ /* 0x000fe80003800000 */
[----:B------:R1:W-:Y:S01]  /*27e0*/  @!P2 STG.E.U8 desc[UR36][R4.64], R9 ;  /* 0x000000090400a986 */ /* 0x0003e2000c101124 */
[----:B------:R-:W-:Y:S05]  /*27f0*/  @P5 BRA `(.L_x_37) ;  /* 0x00000000000c5947 */ /* 0x000fea0003800000 */
[----:B--2---:R-:W1:Y:S02]  /*2800*/  LDG.E.U8 R37, desc[UR36][R10.64+0x1] ;  /* 0x000001240a257981 */ /* 0x004e64000c1e1100 */
[----:B-1----:R-:W-:-:S05]  /*2810*/  PRMT R9, R37, 0x8880, RZ ;  /* 0x0000888025097816 */ /* 0x002fca00000000ff */
[----:B------:R-:W-:-:S07]  /*2820*/  IMAD R40, R9, R36, RZ ;  /* 0x0000002409287224 */ /* 0x000fce00078e02ff */
.L_x_37:
[----:B------:R-:W-:Y:S05]  /*2830*/  BSYNC B1 ;  /* 0x0000000000017941 */ /* 0x000fea0003800000 */
.L_x_36:
[----:B------:R-:W-:-:S05]  /*2840*/  @!P5 IMAD R35, R35, R23, R40 ;  /* 0x000000172323d224 */ /* 0x000fca00078e0228 */
[----:B------:R-:W-:Y:S04]  /*2850*/  @!P5 STG.E.U8 desc[UR36][R4.64+0x1], R35 ;  /* 0x000001230400d986 */ /* 0x000fe8000c101124 */
[----:B--2---:R-:W2:Y:S01]  /*2860*/  @!P4 LDG.E.U8 R37, desc[UR36][R38.64] ;  /* 0x000000242625c981 */ /* 0x004ea2000c1e1100 */
[----:B------:R-:W-:Y:S01]  /*2870*/  @!P4 IMAD.MOV.U32 R8, RZ, RZ, R4 ;  /* 0x000000ffff08c224 */ /* 0x000fe200078e0004 */
[----:B------:R-:W-:Y:S01]  /*2880*/  ISETP.LT.OR P3, PT, R48, 0x81, !P0 ;  /* 0x000000813000780c */ /* 0x000fe20004761670 */
[----:B-1----:R-:W-:Y:S02]  /*2890*/  @!P4 IMAD.MOV.U32 R9, RZ, RZ, R5 ;  /* 0x000000ffff09c224 */ /* 0x002fe400078e0005 */
[----:B------:R-:W-:Y:S02]  /*28a0*/  @!P4 IMAD R13, R3, 0x78, RZ ;  /* 0x00000078030dc824 */ /* 0x000fe400078e02ff */
[----:B------:R-:W-:-:S04]  /*28b0*/  @!P4 IMAD.WIDE.U32 R8, R2, 0x78, R8 ;  /* 0x000000780208c825 */ /* 0x000fc800078e0008 */
[----:B------:R-:W-:Y:S01]  /*28c0*/  @!P4 IMAD.IADD R9, R9, 0x1, R13 ;  /* 0x000000010909c824 */ /* 0x000fe200078e020d */
[----:B--2---:R-:W-:-:S05]  /*28d0*/  @!P4 PRMT R11, R37, 0x8880, RZ ;  /* 0x00008880250bc816 */ /* 0x004fca00000000ff */
[----:B------:R-:W-:-:S04]  /*28e0*/  @!P4 IMAD R40, R11, R36, RZ ;  /* 0x000000240b28c224 */ /* 0x000fc800078e02ff */
[----:B------:R-:W-:-:S05]  /*28f0*/  @!P4 IMAD R13, R28, R23, R40 ;  /* 0x000000171c0dc224 */ /* 0x000fca00078e0228 */
[----:B------:R1:W-:Y:S04]  /*2900*/  @!P4 STG.E.U8 desc[UR36][R8.64], R13 ;  /* 0x0000000d0800c986 */ /* 0x0003e8000c101124 */
[----:B------:R-:W2:Y:S01]  /*2910*/  @!P3 LDG.E.U8 R37, desc[UR36][R38.64+0x1] ;  /* 0x000001242625b981 */ /* 0x000ea2000c1e1100 */
[----:B------:R-:W-:Y:S01]  /*2920*/  LEA R10, P4, R44, R20, 0x3 ;  /* 0x000000142c0a7211 */ /* 0x000fe200078818ff */
[----:B------:R-:W-:Y:S01]  /*2930*/  @!P3 IMAD R33, R3, 0x78, RZ ;  /* 0x000000780321b824 */ /* 0x000fe200078e02ff */
[----:B------:R-:W-:Y:S01]  /*2940*/  ISETP.LT.OR P2, PT, R48, 0x89, !P1 ;  /* 0x000000893000780c */ /* 0x000fe20004f41670 */
[----:B------:R-:W-:Y:S01]  /*2950*/  @!P3 IMAD.WIDE.U32 R20, R2, 0x78, R4 ;  /* 0x000000780214b825 */ /* 0x000fe200078e0004 */
[----:B------:R-:W-:Y:S02]  /*2960*/  LEA.HI.X R11, R44, R32, R45, 0x3, P4 ;  /* 0x000000202c0b7211 */ /* 0x000fe400020f1c2d */
[----:B0-----:R-:W-:Y:S01]  /*2970*/  IADD3 R14, P4, P5, R12, R46, R10 ;  /* 0x0000002e0c0e7210 */ /* 0x001fe20007d9e00a */
[----:B------:R-:W-:Y:S01]  /*2980*/  @!P3 IMAD.IADD R21, R21, 0x1, R33 ;  /* 0x000000011515b824 */ /* 0x000fe200078e0221 */
[----:B--2---:R-:W-:-:S05]  /*2990*/  @!P3 PRMT R15, R37, 0x8880, RZ ;  /* 0x00008880250fb816 */ /* 0x004fca00000000ff */
[----:B------:R-:W-:Y:S01]  /*29a0*/  @!P3 IMAD R40, R15, R36, RZ ;  /* 0x000000240f28b224 */ /* 0x000fe200078e02ff */
[----:B------:R-:W-:-:S03]  /*29b0*/  IADD3.X R15, R7, R47, R11, P4, P5 ;  /* 0x0000002f070f7210 */ /* 0x000fc600027ea40b */
[----:B------:R-:W-:-:S05]  /*29c0*/  @!P3 IMAD R29, R29, R23, R40 ;  /* 0x000000171d1db224 */ /* 0x000fca00078e0228 */
[----:B------:R0:W-:Y:S04]  /*29d0*/  @!P3 STG.E.U8 desc[UR36][R20.64+0x1], R29 ;  /* 0x0000011d1400b986 */ /* 0x0001e8000c101124 */
[----:B------:R-:W2:Y:S01]  /*29e0*/  @!P2 LDG.E.U8 R37, desc[UR36][R14.64] ;  /* 0x000000240e25a981 */ /* 0x000ea2000c1e1100 */
[----:B------:R-:W-:Y:S02]  /*29f0*/  ISETP.LT.OR P3, PT, R48, 0x89, !P0 ;  /* 0x000000893000780c */ /* 0x000fe40004761670 */
[C---:B-1----:R-:W-:Y:S02]  /*2a00*/  SHF.L.U64.HI R13, R2.reuse, 0x7, R3 ;  /* 0x00000007020d7819 */ /* 0x042fe40000010203 */
[----:B------:R-:W-:-:S05]  /*2a10*/  LEA R4, P4, R2, R4, 0x7 ;  /* 0x0000000402047211 */ /* 0x000fca00078838ff */
[----:B------:R-:W-:Y:S01]  /*2a20*/  IMAD.X R5, R13, 0x1, R5, P4 ;  /* 0x000000010d057824 */ /* 0x000fe200020e0605 */
[----:B--2---:R-:W-:-:S05]  /*2a30*/  @!P2 PRMT R9, R37, 0x8880, RZ ;  /* 0x000088802509a816 */ /* 0x004fca00000000ff */
[----:B------:R-:W-:-:S04]  /*2a40*/  @!P2 IMAD R40, R9, R36, RZ ;  /* 0x000000240928a224 */ /* 0x000fc800078e02ff */
[----:B------:R-:W-:-:S05]  /*2a50*/  @!P2 IMAD R9, R30, R23, R40 ;  /* 0x000000171e09a224 */ /* 0x000fca00078e0228 */
[----:B------:R1:W-:Y:S04]  /*2a60*/  @!P2 STG.E.U8 desc[UR36][R4.64], R9 ;  /* 0x000000090400a986 */ /* 0x0003e8000c101124 */
[----:B------:R-:W2:Y:S01]  /*2a70*/  @!P3 LDG.E.U8 R37, desc[UR36][R14.64+0x1] ;  /* 0x000001240e25b981 */ /* 0x000ea2000c1e1100 */
[----:B------:R-:W-:Y:S01]  /*2a80*/  IMAD.WIDE.U32 R10, R44, 0x78, R10 ;  /* 0x000000782c0a7825 */ /* 0x000fe200078e000a */
[----:B------:R-:W-:-:S03]  /*2a90*/  ISETP.LT.OR P1, PT, R48, 0x101, !P1 ;  /* 0x000001013000780c */ /* 0x000fc60004f21670 */
[----:B------:R-:W-:Y:S01]  /*2aa0*/  IMAD.IADD R6, R41, 0x1, R11 ;  /* 0x0000000129067824 */ /* 0x000fe200078e020b */
[----:B0-----:R-:W-:-:S04]  /*2ab0*/  IADD3 R20, P2, P4, R12, R46, R10 ;  /* 0x0000002e0c147210 */ /* 0x001fc80007c5e00a */
[----:B------:R-:W-:Y:S02]  /*2ac0*/  IADD3.X R21, R7, R47, R6, P2, P4 ;  /* 0x0000002f07157210 */ /* 0x000fe400017e8406 */
[----:B--2---:R-:W-:-:S05]  /*2ad0*/  @!P3 PRMT R13, R37, 0x8880, RZ ;  /* 0x00008880250db816 */ /* 0x004fca00000000ff */
[----:B------:R-:W-:-:S04]  /*2ae0*/  @!P3 IMAD R40, R13, R36, RZ ;  /* 0x000000240d28b224 */ /* 0x000fc800078e02ff */
[----:B------:R-:W-:-:S05]  /*2af0*/  @!P3 IMAD R31, R31, R23, R40 ;  /* 0x000000171f1fb224 */ /* 0x000fca00078e0228 */
[----:B------:R0:W-:Y:S04]  /*2b00*/  @!P3 STG.E.U8 desc[UR36][R4.64+0x1], R31 ;  /* 0x0000011f0400b986 */ /* 0x0001e8000c101124 */
[----:B------:R-:W2:Y:S01]  /*2b10*/  @!P1 LDG.E.U8 R37, desc[UR36][R20.64] ;  /* 0x0000002414259981 */ /* 0x000ea2000c1e1100 */
        /* <DEDUP_REMOVED lines=11> */
[----:B------:R-:W-:Y:S01]  /*2bd0*/  ISETP.GE.AND P1, PT, R48, 0x109, PT ;  /* 0x000001093000780c */ /* 0x000fe20003f26270 */
[----:B------:R-:W-:Y:S01]  /*2be0*/  @!P0 IMAD.MOV.U32 R11, RZ, RZ, R5 ;  /* 0x000000ffff0b8224 */ /* 0x000fe200078e0005 */
[C---:B------:R-:W-:Y:S01]  /*2bf0*/  LEA R29, P3, R44.reuse, R10, 0x3 ;  /* 0x0000000a2c1d7211 */ /* 0x040fe200078618ff */
[----:B------:R-:W-:Y:S01]  /*2c00*/  @!P0 IMAD.MOV.U32 R10, RZ, RZ, R4 ;  /* 0x000000ffff0a8224 */ /* 0x000fe200078e0004 */
[----:B------:R-:W-:Y:S01]  /*2c10*/  ISETP.LT.OR P2, PT, R49, 0x1, !P1 ;  /* 0x000000013100780c */ /* 0x000fe20004f41670 */
[----:B0-----:R-:W-:Y:S01]  /*2c20*/  @!P0 IMAD R31, R3, 0x78, RZ ;  /* 0x00000078031f8824 */ /* 0x001fe200078e02ff */
[----:B------:R-:W-:Y:S01]  /*2c30*/  LEA.HI.X R6, R44, R6, R45, 0x3, P3 ;  /* 0x000000062c067211 */ /* 0x000fe200018f1c2d */
[----:B------:R-:W-:Y:S01]  /*2c40*/  @!P0 IMAD.WIDE.U32 R10, R2, 0x78, R10 ;  /* 0x00000078020a8825 */ /* 0x000fe200078e000a */
[----:B------:R-:W-:-:S03]  /*2c50*/  IADD3 R12, P3, P4, R12, R46, R29 ;  /* 0x0000002e0c0c7210 */ /* 0x000fc60007c7e01d */
[----:B------:R-:W-:Y:S01]  /*2c60*/  @!P0 IMAD.IADD R11, R31, 0x1, R11 ;  /* 0x000000011f0b8824 */ /* 0x000fe200078e020b */
[----:B-1----:R-:W-:Y:S02]  /*2c70*/  IADD3.X R13, R7, R47, R6, P3, P4 ;  /* 0x0000002f070d7210 */ /* 0x002fe40001fe8406 */
[----:B--2---:R-:W-:-:S05]  /*2c80*/  @!P0 PRMT R15, R37, 0x8880, RZ ;  /* 0x00008880250f8816 */ /* 0x004fca00000000ff */
[----:B------:R-:W-:-:S04]  /*2c90*/  @!P0 IMAD R40, R15, R36, RZ ;  /* 0x000000240f288224 */ /* 0x000fc800078e02ff */
[----:B------:R-:W-:-:S05]  /*2ca0*/  @!P0 IMAD R25, R25, R23, R40 ;  /* 0x0000001719198224 */ /* 0x000fca00078e0228 */
[----:B------:R0:W-:Y:S04]  /*2cb0*/  @!P0 STG.E.U8 desc[UR36][R10.64+0x1], R25 ;  /* 0x000001190a008986 */ /* 0x0001e8000c101124 */
[----:B------:R-:W2:Y:S01]  /*2cc0*/  @!P2 LDG.E.U8 R37, desc[UR36][R12.64] ;  /* 0x000000240c25a981 */ /* 0x000ea2000c1e1100 */
[----:B------:R-:W-:Y:S02]  /*2cd0*/  ISETP.LT.OR P1, PT, R49, 0x2, !P1 ;  /* 0x000000023100780c */ /* 0x000fe40004f21670 */
[----:B------:R-:W-:Y:S02]  /*2ce0*/  LEA R6, P0, R2, R4, 0x7 ;  /* 0x0000000402067211 */ /* 0x000fe400078038ff */
[----:B--2---:R-:W-:-:S05]  /*2cf0*/  @!P2 PRMT R7, R37, 0x8880, RZ ;  /* 0x000088802507a816 */ /* 0x004fca00000000ff */
[----:B------:R-:W-:Y:S01]  /*2d00*/  @!P2 IMAD R40, R7, R36, RZ ;  /* 0x000000240728a224 */ /* 0x000fe200078e02ff */
[----:B------:R-:W-:-:S03]  /*2d10*/  LEA.HI.X R7, R2, R5, R3, 0x7, P0 ;  /* 0x0000000502077211 */ /* 0x000fc600000f3c03 */
[----:B------:R-:W-:-:S05]  /*2d20*/  @!P2 IMAD R9, R26, R23, R40 ;  /* 0x000000171a09a224 */ /* 0x000fca00078e0228 */
[----:B------:R1:W-:Y:S04]  /*2d30*/  @!P2 STG.E.U8 desc[UR36][R6.64], R9 ;  /* 0x000000090600a986 */ /* 0x0003e8000c101124 */
[----:B------:R-:W0:Y:S02]  /*2d40*/  @!P1 LDG.E.U8 R37, desc[UR36][R12.64+0x1] ;  /* 0x000001240c259981 */ /* 0x000e24000c1e1100 */
[----:B0-----:R-:W-:-:S05]  /*2d50*/  @!P1 PRMT R11, R37, 0x8880, RZ ;  /* 0x00008880250b9816 */ /* 0x001fca00000000ff */
[----:B------:R-:W-:Y:S01]  /*2d60*/  @!P1 IMAD R11, R11, R36, RZ ;  /* 0x000000240b0b9224 */ /* 0x000fe200078e02ff */
[----:B-1----:R-:W-:Y:S06]  /*2d70*/  @P1 BRA `(.L_x_38) ;  /* 0x0000000400441947 */ /* 0x002fec0003800000 */
[----:B------:R-:W-:Y:S01]  /*2d80*/  @!P1 IMAD.MOV.U32 R40, RZ, RZ, R11 ;  /* 0x000000ffff289224 */ /* 0x000fe200078e000b */
[----:B------:R-:W-:-:S03]  /*2d90*/  LEA R4, P0, R2, R4, 0x7 ;  /* 0x0000000402047211 */ /* 0x000fc600078038ff */
[----:B------:R-:W-:Y:S01]  /*2da0*/  IMAD R27, R27, R23, R40 ;  /* 0x000000171b1b7224 */ /* 0x000fe200078e0228 */
[----:B------:R-:W-:-:S05]  /*2db0*/  LEA.HI.X R5, R2, R5, R3, 0x7, P0 ;  /* 0x0000000502057211 */ /* 0x000fca00000f3c03 */
[----:B------:R0:W-:Y:S01]  /*2dc0*/  STG.E.U8 desc[UR36][R4.64+0x1], R27 ;  /* 0x0000011b04007986 */ /* 0x0001e2000c101124 */
[----:B------:R-:W-:Y:S05]  /*2dd0*/  BRA `(.L_x_38) ;  /* 0x00000004002c7947 */ /* 0x000fea0003800000 */
.L_x_29:
[C---:B------:R-:W-:Y:S01]  /*2de0*/  ISETP.GE.AND P1, PT, R48.reuse, 0x1, PT ;  /* 0x000000013000780c */ /* 0x040fe20003f26270 */
[----:B------:R-:W-:Y:S01]  /*2df0*/  ULDC.64 UR4, c[0x0][0x5c0] ;  /* 0x0001700000047ab9 */ /* 0x000fe20000000a00 */
[----:B------:R-:W-:Y:S02]  /*2e00*/  ISETP.GE.AND P2, PT, R48, 0x9, PT ;  /* 0x000000093000780c */ /* 0x000fe40003f46270 */
[C---:B------:R-:W-:Y:S02]  /*2e10*/  ISETP.LT.OR P3, PT, R49.reuse, 0x1, !P1 ;  /* 0x000000013100780c */ /* 0x040fe40004f61670 */
[----:B------:R-:W-:Y:S02]  /*2e20*/  IADD3 R4, P0, R10, UR4, RZ ;  /* 0x000000040a047c10 */ /* 0x000fe4000ff1e0ff */
[----:B------:R-:W-:Y:S02]  /*2e30*/  ISETP.LT.OR P1, PT, R49, 0x2, !P1 ;  /* 0x000000023100780c */ /* 0x000fe40004f21670 */
[----:B------:R-:W-:-:S02]  /*2e40*/  IADD3.X R5, R20, UR5, RZ, P0, !PT ;  /* 0x0000000514057c10 */ /* 0x000fc400087fe4ff */
[C---:B------:R-:W-:Y:S02]  /*2e50*/  ISETP.LT.OR P4, PT, R49.reuse, 0x1, !P2 ;  /* 0x000000013100780c */ /* 0x040fe40005781670 */
[----:B------:R-:W-:Y:S02]  /*2e60*/  ISETP.LT.OR P2, PT, R49, 0x2, !P2 ;  /* 0x000000023100780c */ /* 0x000fe40005741670 */
[----:B------:R-:W-:Y:S01]  /*2e70*/  ISETP.GE.AND P0, PT, R48, 0x81, PT ;  /* 0x000000813000780c */ /* 0x000fe20003f06270 */
[----:B------:R-:W-:-:S03]  /*2e80*/  @!P3 IMAD R11, R32, R23, RZ ;  /* 0x00000017200bb224 */ /* 0x000fc600078e02ff */
[----:B------:R-:W-:Y:S01]  /*2e90*/  ISETP.LT.OR P5, PT, R49, 0x1, !P0 ;  /* 0x000000013100780c */ /* 0x000fe200047a1670 */
[-C--:B------:R-:W-:Y:S01]  /*2ea0*/  @!P1 IMAD R33, R33, R23.reuse, RZ ;  /* 0x0000001721219224 */ /* 0x080fe200078e02ff */
[----:B------:R-:W-:Y:S01]  /*2eb0*/  @!P3 STG.E.U8 desc[UR36][R4.64], R11 ;  /* 0x0000000b0400b986 */ /* 0x000fe2000c101124 */
[----:B------:R-:W-:Y:S02]  /*2ec0*/  LEA R8, P3, R2, R4, 0x3 ;  /* 0x0000000402087211 */ /* 0x000fe400078618ff */
[----:B------:R-:W-:Y:S01]  /*2ed0*/  @!P4 IMAD R13, R34, R23, RZ ;  /* 0x00000017220dc224 */ /* 0x000fe200078e02ff */
[----:B------:R0:W-:Y:S01]  /*2ee0*/  @!P1 STG.E.U8 desc[UR36][R4.64+0x1], R33 ;  /* 0x0000012104009986 */ /* 0x0001e2000c101124 */
[----:B------:R-:W-:Y:S01]  /*2ef0*/  LEA.HI.X R9, R2, R5, R3, 0x3, P3 ;  /* 0x0000000502097211 */ /* 0x000fe200018f1c03 */
[----:B------:R-:W-:Y:S01]  /*2f00*/  @!P2 IMAD R35, R35, R23, RZ ;  /* 0x000000172323a224 */ /* 0x000fe200078e02ff */
[----:B------:R-:W-:Y:S02]  /*2f10*/  ISETP.LT.OR P0, PT, R49, 0x2, !P0 ;  /* 0x000000023100780c */ /* 0x000fe40004701670 */
[----:B------:R-:W-:-:S02]  /*2f20*/  ISETP.GE.AND P1, PT, R48, 0x101, PT ;  /* 0x000001013000780c */ /* 0x000fc40003f26270 */
[----:B------:R-:W-:Y:S02]  /*2f30*/  @!P5 IMAD R15, R3, 0x78, RZ ;  /* 0x00000078030fd824 */ /* 0x000fe400078e02ff */
[----:B------:R-:W-:-:S04]  /*2f40*/  @!P5 IMAD.WIDE.U32 R6, R2, 0x78, R8 ;  /* 0x000000780206d825 */ /* 0x000fc800078e0008 */
[--C-:B0-----:R-:W-:Y:S02]  /*2f50*/  @!P4 IMAD.MOV.U32 R4, RZ, RZ, R8.reuse ;  /* 0x000000ffff04c224 */ /* 0x101fe400078e0008 */
[----:B------:R-:W-:Y:S02]  /*2f60*/  @!P4 IMAD.MOV.U32 R5, RZ, RZ, R9 ;  /* 0x000000ffff05c224 */ /* 0x000fe400078e0009 */
[----:B------:R-:W-:Y:S02]  /*2f70*/  @!P5 IMAD.IADD R7, R15, 0x1, R7 ;  /* 0x000000010f07d824 */ /* 0x000fe400078e0207 */
[----:B------:R-:W-:Y:S01]  /*2f80*/  @!P0 IMAD R21, R3, 0x78, RZ ;  /* 0x0000007803158824 */ /* 0x000fe200078e02ff */
[----:B------:R0:W-:Y:S01]  /*2f90*/  @!P4 STG.E.U8 desc[UR36][R4.64], R13 ;  /* 0x0000000d0400c986 */ /* 0x0001e2000c101124 */
[----:B------:R-:W-:Y:S01]  /*2fa0*/  @!P0 IMAD.WIDE.U32 R10, R2, 0x78, R8 ;  /* 0x00000078020a8825 */ /* 0x000fe200078e0008 */
[C---:B------:R-:W-:Y:S02]  /*2fb0*/  ISETP.LT.OR P4, PT, R49.reuse, 0x1, !P1 ;  /* 0x000000013100780c */ /* 0x040fe40004f81670 */
[----:B------:R-:W-:Y:S01]  /*2fc0*/  ISETP.LT.OR P1, PT, R49, 0x2, !P1 ;  /* 0x000000023100780c */ /* 0x000fe20004f21670 */
[----:B------:R-:W-:-:S02]  /*2fd0*/  @!P5 IMAD R15, R28, R23, RZ ;  /* 0x000000171c0fd224 */ /* 0x000fc400078e02ff */
[C---:B------:R-:W-:Y:S02]  /*2fe0*/  IMAD.SHL.U32 R33, R2.reuse, 0x80, RZ ;  /* 0x0000008002217824 */ /* 0x040fe400078e00ff */
[----:B------:R-:W-:Y:S02]  /*2ff0*/  @!P0 IMAD.IADD R11, R21, 0x1, R11 ;  /* 0x00000001150b8824 */ /* 0x000fe400078e020b */
[-C--:B------:R-:W-:Y:S01]  /*3000*/  @!P0 IMAD R29, R29, R23.reuse, RZ ;  /* 0x000000171d1d8224 */ /* 0x080fe200078e02ff */
[----:B0-----:R-:W-:Y:S01]  /*3010*/  SHF.L.U64.HI R13, R2, 0x7, R3 ;  /* 0x00000007020d7819 */ /* 0x001fe20000010203 */
[----:B------:R-:W-:Y:S02]  /*3020*/  @!P2 IMAD.MOV.U32 R4, RZ, RZ, R8 ;  /* 0x000000ffff04a224 */ /* 0x000fe400078e0008 */
[----:B------:R-:W-:Y:S02]  /*3030*/  @!P2 IMAD.MOV.U32 R5, RZ, RZ, R9 ;  /* 0x000000ffff05a224 */ /* 0x000fe400078e0009 */
[----:B------:R-:W-:-:S02]  /*3040*/  @!P4 IMAD R21, R24, R23, RZ ;  /* 0x000000171815c224 */ /* 0x000fc400078e02ff */
[----:B------:R-:W-:Y:S01]  /*3050*/  @!P1 IMAD R25, R25, R23, RZ ;  /* 0x0000001719199224 */ /* 0x000fe200078e02ff */
[----:B------:R0:W-:Y:S01]  /*3060*/  @!P2 STG.E.U8 desc[UR36][R4.64+0x1], R35 ;  /* 0x000001230400a986 */ /* 0x0001e2000c101124 */
[----:B------:R-:W-:-:S03]  /*3070*/  ISETP.GE.AND P2, PT, R48, 0x89, PT ;  /* 0x000000893000780c */ /* 0x000fc60003f46270 */
[----:B------:R1:W-:Y:S01]  /*3080*/  @!P5 STG.E.U8 desc[UR36][R6.64], R15 ;  /* 0x0000000f0600d986 */ /* 0x0003e2000c101124 */
[C---:B------:R-:W-:Y:S02]  /*3090*/  ISETP.LT.OR P3, PT, R49.reuse, 0x1, !P2 ;  /* 0x000000013100780c */ /* 0x040fe40005761670 */
[----:B------:R-:W-:Y:S01]  /*30a0*/  ISETP.LT.OR P2, PT, R49, 0x2, !P2 ;  /* 0x000000023100780c */ /* 0x000fe20005741670 */
[----:B------:R3:W-:Y:S01]  /*30b0*/  @!P0 STG.E.U8 desc[UR36][R10.64+0x1], R29 ;  /* 0x0000011d0a008986 */ /* 0x0007e2000c101124 */
[----:B------:R-:W-:Y:S02]  /*30c0*/  ISETP.GE.AND P0, PT, R48, 0x109, PT ;  /* 0x000001093000780c */ /* 0x000fe40003f06270 */
[----:B0-----:R-:W-:-:S05]  /*30d0*/  IADD3 R4, P5, R8, R33, RZ ;  /* 0x0000002108047210 */ /* 0x001fca0007fbe0ff */
[----:B------:R-:W-:Y:S01]  /*30e0*/  IMAD.X R5, R9, 0x1, R13, P5 ;  /* 0x0000000109057824 */ /* 0x000fe200028e060d */
[C---:B------:R-:W-:Y:S01]  /*30f0*/  ISETP.LT.OR P5, PT, R49.reuse, 0x1, !P0 ;  /* 0x000000013100780c */ /* 0x040fe200047a1670 */
[----:B-1----:R-:W-:Y:S01]  /*3100*/  @!P3 IMAD R15, R30, R23, RZ ;  /* 0x000000171e0fb224 */ /* 0x002fe200078e02ff */
[----:B------:R-:W-:Y:S01]  /*3110*/  ISETP.LT.OR P0, PT, R49, 0x2, !P0 ;  /* 0x000000023100780c */ /* 0x000fe20004701670 */
[--C-:B------:R-:W-:Y:S02]  /*3120*/  @!P1 IMAD.MOV.U32 R8, RZ, RZ, R4.reuse ;  /* 0x000000ffff089224 */ /* 0x100fe400078e0004 */
[--C-:B------:R-:W-:Y:S01]  /*3130*/  @!P1 IMAD.MOV.U32 R9, RZ, RZ, R5.reuse ;  /* 0x000000ffff099224 */ /* 0x100fe200078e0005 */
[----:B------:R1:W-:Y:S01]  /*3140*/  @!P3 STG.E.U8 desc[UR36][R4.64], R15 ;  /* 0x0000000f0400b986 */ /* 0x0003e2000c101124 */
[----:B------:R-:W-:Y:S01]  /*3150*/  @!P4 IMAD.WIDE.U32 R6, R2, 0x78, R4 ;  /* 0x000000780206c825 */ /* 0x000fe200078e0004 */
[----:B---3--:R-:W-:-:S03]  /*3160*/  IADD3 R10, P3, R4, R33, RZ ;  /* 0x00000021040a7210 */ /* 0x008fc60007f7e0ff */
[----:B------:R-:W-:Y:S02]  /*3170*/  @!P4 IMAD R11, R3, 0x78, RZ ;  /* 0x00000078030bc824 */ /* 0x000fe400078e02ff */
[----:B------:R-:W-:-:S04]  /*3180*/  @!P1 IMAD.WIDE.U32 R8, R2, 0x78, R8 ;  /* 0x0000007802089825 */ /* 0x000fc800078e0008 */
[----:B------:R-:W-:Y:S02]  /*3190*/  @!P1 IMAD R3, R3, 0x78, RZ ;  /* 0x0000007803039824 */ /* 0x000fe400078e02ff */
[----:B------:R-:W-:Y:S01]  /*31a0*/  @!P4 IMAD.IADD R7, R11, 0x1, R7 ;  /* 0x000000010b07c824 */ /* 0x000fe200078e0207 */
[----:B------:R-:W-:Y:S01]  /*31b0*/  IADD3.X R11, R5, R13, RZ, P3, !PT ;  /* 0x0000000d050b7210 */ /* 0x000fe20001ffe4ff */
[----:B------:R-:W-:Y:S01]  /*31c0*/  @!P1 IMAD.IADD R9, R3, 0x1, R9 ;  /* 0x0000000103099824 */ /* 0x000fe200078e0209 */
[----:B------:R-:W-:Y:S01]  /*31d0*/  IADD3 R12, P3, R4, R33, RZ ;  /* 0x00000021040c7210 */ /* 0x000fe20007f7e0ff */
[----:B------:R-:W-:Y:S02]  /*31e0*/  @!P2 IMAD R31, R31, R23, RZ ;  /* 0x000000171f1fa224 */ /* 0x000fe400078e02ff */
[----:B------:R-:W-:Y:S02]  /*31f0*/  @!P2 IMAD.MOV.U32 R2, RZ, RZ, R4 ;  /* 0x000000ffff02a224 */ /* 0x000fe400078e0004 */
[----:B------:R-:W-:-:S02]  /*3200*/  @!P2 IMAD.MOV.U32 R3, RZ, RZ, R5 ;  /* 0x000000ffff03a224 */ /* 0x000fc400078e0005 */
[-C--:B------:R-:W-:Y:S02]  /*3210*/  @!P5 IMAD R29, R26, R23.reuse, RZ ;  /* 0x000000171a1dd224 */ /* 0x080fe400078e02ff */
[----:B------:R-:W-:Y:S01]  /*3220*/  @!P0 IMAD R27, R27, R23, RZ ;  /* 0x000000171b1b8224 */ /* 0x000fe200078e02ff */
[----:B------:R1:W-:Y:S01]  /*3230*/  @!P2 STG.E.U8 desc[UR36][R2.64+0x1], R31 ;  /* 0x0000011f0200a986 */ /* 0x0003e2000c101124 */
[----:B------:R-:W-:-:S03]  /*3240*/  IMAD.X R13, R5, 0x1, R13, P3 ;  /* 0x00000001050d7824 */ /* 0x000fc600018e060d */
[----:B------:R1:W-:Y:S04]  /*3250*/  @!P4 STG.E.U8 desc[UR36][R6.64], R21 ;  /* 0x000000150600c986 */ /* 0x0003e8000c101124 */
[----:B------:R1:W-:Y:S04]  /*3260*/  @!P1 STG.E.U8 desc[UR36][R8.64+0x1], R25 ;  /* 0x0000011908009986 */ /* 0x0003e8000c101124 */
[----:B------:R1:W-:Y:S04]  /*3270*/  @!P5 STG.E.U8 desc[UR36][R10.64], R29 ;  /* 0x0000001d0a00d986 */ /* 0x0003e8000c101124 */
[----:B------:R1:W-:Y:S02]  /*3280*/  @!P0 STG.E.U8 desc[UR36][R12.64+0x1], R27 ;  /* 0x0000011b0c008986 */ /* 0x0003e4000c101124 */
.L_x_38:
[----:B------:R-:W-:Y:S05]  /*3290*/  BSYNC B0 ;  /* 0x0000000000007941 */ /* 0x000fea0003800000 */
.L_x_28:
[----:B------:R-:W-:Y:S01]  /*32a0*/  ULDC UR4, c[0x0][0xc] ;  /* 0x0000030000047ab9 */ /* 0x000fe20000000800 */
[----:B------:R-:W-:Y:S01]  /*32b0*/  ULDC UR5, c[0x0][0x10] ;  /* 0x0000040000057ab9 */ /* 0x000fe20000000800 */
[----:B-1----:R-:W1:Y:S01]  /*32c0*/  LDC R3, c[0x0][0x14] ;  /* 0x00000500ff037b82 */ /* 0x002e620000000800 */
[----:B------:R-:W-:Y:S01]  /*32d0*/  UIMAD.WIDE.U32 UR4, UR4, UR5, URZ ;  /* 0x00000005040472a5 */ /* 0x000fe2000f8e003f */
[----:B------:R-:W-:Y:S01]  /*32e0*/  PRMT R2, RZ, 0x7610, R2 ;  /* 0x00007610ff027816 */ /* 0x000fe20000000002 */
[----:B------:R-:W-:Y:S02]  /*32f0*/  IMAD.MOV.U32 R39, RZ, RZ, -0x1 ;  /* 0xffffffffff277424 */ /* 0x000fe400078e00ff */
[----:B------:R-:W-:Y:S02]  /*3300*/  IMAD.MOV.U32 R41, RZ, RZ, -0x1 ;  /* 0xffffffffff297424 */ /* 0x000fe400078e00ff */
[----:B-1----:R-:W-:-:S04]  /*3310*/  IMAD.WIDE.U32 R16, R3, UR4, R16 ;  /* 0x0000000403107c25 */ /* 0x002fc8000f8e0010 */
[----:B------:R-:W-:Y:S01]  /*3320*/  IMAD R3, R3, UR5, RZ ;  /* 0x0000000503037c24 */ /* 0x000fe2000f8e02ff */
[----:B------:R-:W-:Y:S02]  /*3330*/  ULDC.64 UR4, c[0x0][0x650] ;  /* 0x0001940000047ab9 */ /* 0x000fe40000000a00 */
[----:B------:R-:W-:Y:S01]  /*3340*/  ISETP.GE.U32.AND P0, PT, R16, UR4, PT ;  /* 0x0000000410007c0c */ /* 0x000fe2000bf06070 */
[----:B------:R-:W-:-:S05]  /*3350*/  IMAD.IADD R17, R17, 0x1, R3 ;  /* 0x0000000111117824 */ /* 0x000fca00078e0203 */
[----:B------:R-:W-:-:S13]  /*3360*/  ISETP.GE.U32.AND.EX P0, PT, R17, UR5, PT, P0 ;  /* 0x0000000511007c0c */ /* 0x000fda000bf06100 */
[----:B------:R-:W-:Y:S05]  /*3370*/  @P0 BRA `(.L_x_39) ;  /* 0x0000000400640947 */ /* 0x000fea0003800000 */
[----:B------:R-:W1:Y:S01]  /*3380*/  S2R R10, SR_CTAID.X ;  /* 0x00000000000a7919 */ /* 0x000e620000002500 */
[----:B------:R-:W3:Y:S01]  /*3390*/  LDC.64 R8, c[0x0][0x628] ;  /* 0x00018a00ff087b82 */ /* 0x000ee20000000a00 */
[----:B------:R-:W-:Y:S01]  /*33a0*/  ULDC UR4, c[0x0][0x150] ;  /* 0x0000540000047ab9 */ /* 0x000fe20000000800 */
[----:B------:R-:W-:Y:S01]  /*33b0*/  IMAD.MOV.U32 R6, RZ, RZ, R16 ;  /* 0x000000ffff067224 */ /* 0x000fe200078e0010 */
[----:B------:R-:W4:Y:S01]  /*33c0*/  S2R R20, SR_CTAID.Y ;  /* 0x0000000000147919 */ /* 0x000f220000002600 */
[----:B------:R-:W-:-:S04]  /*33d0*/  IMAD.MOV.U32 R7, RZ, RZ, R17 ;  /* 0x000000ffff077224 */ /* 0x000fc800078e0011 */
[----:B------:R-:W0:Y:S08]  /*33e0*/  LDC R15, c[0x0][0x144] ;  /* 0x00005100ff0f7b82 */ /* 0x000e300000000800 */
[----:B------:R-:W0:Y:S08]  /*33f0*/  LDC R0, c[0x0][0x630] ;  /* 0x00018c00ff007b82 */ /* 0x000e300000000800 */
[----:B------:R-:W0:Y:S01]  /*3400*/  LDC.64 R12, c[0x0][0x620] ;  /* 0x00018800ff0c7b82 */ /* 0x000e220000000a00 */
[----:B---3--:R-:W-:-:S04]  /*3410*/  ISETP.NE.U32.AND P0, PT, R8, RZ, PT ;  /* 0x000000ff0800720c */ /* 0x008fc80003f05070 */
[----:B------:R-:W-:Y:S02]  /*3420*/  ISETP.NE.AND.EX P0, PT, R9, RZ, PT, P0 ;  /* 0x000000ff0900720c */ /* 0x000fe40003f05300 */
[----:B-1----:R-:W-:-:S05]  /*3430*/  I2FP.F32.U32 R2, R10 ;  /* 0x0000000a00027245 */ /* 0x002fca0000201000 */
[----:B------:R-:W-:-:S04]  /*3440*/  FMUL R2, R2, UR4 ;  /* 0x0000000402027c20 */ /* 0x000fc80008400000 */
[----:B------:R1:W3:Y:S02]  /*3450*/  F2I.U32.TRUNC.NTZ R14, R2 ;  /* 0x00000002000e7305 */ /* 0x0002e4000020f000 */
[----:B----4-:R-:W-:Y:S05]  /*3460*/  @!P0 BRA `(.L_x_40) ;  /* 0x0000000000288947 */ /* 0x010fea0003800000 */
[----:B------:R-:W4:Y:S02]  /*3470*/  LDC R3, c[0x0][0x634] ;  /* 0x00018d00ff037b82 */ /* 0x000f240000000800 */
[----:B----4-:R-:W-:-:S05]  /*3480*/  IADD3 R7, P0, R16, R3, RZ ;  /* 0x0000000310077210 */ /* 0x010fca0007f1e0ff */
[----:B------:R-:W-:-:S04]  /*3490*/  IMAD.X R11, RZ, RZ, R17, P0 ;  /* 0x000000ffff0b7224 */ /* 0x000fc800000e0611 */
[----:B-1----:R-:W-:-:S04]  /*34a0*/  IMAD.WIDE.U32 R2, R11, R8, RZ ;  /* 0x000000080b027225 */ /* 0x002fc800078e00ff */
[----:B0-----:R-:W-:-:S04]  /*34b0*/  IMAD.WIDE.U32 R4, P0, R7, R9, R2 ;  /* 0x0000000907047225 */ /* 0x001fc80007800002 */
[----:B------:R-:W-:-:S04]  /*34c0*/  IMAD.WIDE.U32 R2, R7, R8, RZ ;  /* 0x0000000807027225 */ /* 0x000fc800078e00ff */
[----:B------:R-:W-:Y:S01]  /*34d0*/  IMAD.X R7, RZ, RZ, RZ, P0 ;  /* 0x000000ffff077224 */ /* 0x000fe200000e06ff */
[----:B------:R-:W-:Y:S01]  /*34e0*/  IADD3 RZ, P0, R3, R4, RZ ;  /* 0x0000000403ff7210 */ /* 0x000fe20007f1e0ff */
[----:B------:R-:W-:-:S04]  /*34f0*/  IMAD.MOV.U32 R6, RZ, RZ, R5 ;  /* 0x000000ffff067224 */ /* 0x000fc800078e0005 */
[----:B------:R-:W-:-:S08]  /*3500*/  IMAD.WIDE.U32.X R6, R11, R9, R6, P0 ;  /* 0x000000090b067225 */ /* 0x000fd000000e0406 */
.L_x_40:
[----:B0-----:R-:W0:Y:S01]  /*3510*/  LDC.64 R26, c[0x0][0x640] ;  /* 0x00019000ff1a7b82 */ /* 0x001e220000000a00 */
[-CC-:B------:R-:W-:Y:S01]  /*3520*/  SHF.R.U64 R41, R6, R0.reuse, R7.reuse ;  /* 0x0000000006297219 */ /* 0x180fe20000001207 */
[----:B---3--:R-:W-:Y:S01]  /*3530*/  IMAD.MOV R14, RZ, RZ, -R14 ;  /* 0x000000ffff0e7224 */ /* 0x008fe200078e0a0e */
[----:B------:R-:W-:Y:S01]  /*3540*/  SHF.R.U32.HI R0, RZ, R0, R7 ;  /* 0x00000000ff007219 */ /* 0x000fe20000011607 */
[----:B------:R-:W-:Y:S01]  /*3550*/  ULDC UR4, c[0x0][0x154] ;  /* 0x0000550000047ab9 */ /* 0x000fe20000000800 */
[----:B------:R-:W-:Y:S01]  /*3560*/  IADD3 R5, P0, RZ, -R41, RZ ;  /* 0x80000029ff057210 */ /* 0x000fe20007f1e0ff */
[----:B------:R-:W-:Y:S02]  /*3570*/  IMAD R15, R15, R14, R10 ;  /* 0x0000000e0f0f7224 */ /* 0x000fe400078e020a */
[----:B------:R-:W3:Y:S01]  /*3580*/  LDC R4, c[0x0][0x618] ;  /* 0x00018600ff047b82 */ /* 0x000ee20000000800 */
[----:B------:R-:W-:Y:S02]  /*3590*/  IMAD.MOV.U32 R7, RZ, RZ, 0x1 ;  /* 0x00000001ff077424 */ /* 0x000fe400078e00ff */
[----:B------:R-:W-:-:S04]  /*35a0*/  IMAD.X R3, RZ, RZ, ~R0, P0 ;  /* 0x000000ffff037224 */ /* 0x000fc800000e0e00 */
[-C--:B------:R-:W-:Y:S01]  /*35b0*/  IMAD R0, R3, R12.reuse, RZ ;  /* 0x0000000c03007224 */ /* 0x080fe200078e02ff */
[----:B------:R-:W4:Y:S01]  /*35c0*/  LDC R6, c[0x0][0x608] ;  /* 0x00018200ff067b82 */ /* 0x000f220000000800 */
[----:B-1----:R-:W-:-:S04]  /*35d0*/  IMAD.WIDE.U32 R2, R5, R12, R16 ;  /* 0x0000000c05027225 */ /* 0x002fc800078e0010 */
[----:B------:R-:W-:Y:S01]  /*35e0*/  IMAD R5, R5, R13, R0 ;  /* 0x0000000d05057224 */ /* 0x000fe200078e0200 */
[----:B------:R-:W-:Y:S02]  /*35f0*/  I2FP.F32.U32 R0, R20 ;  /* 0x0000001400007245 */ /* 0x000fe40000201000 */
[----:B------:R-:W1:Y:S01]  /*3600*/  LDC R24, c[0x0][0x658] ;  /* 0x00019600ff187b82 */ /* 0x000e620000000800 */
[----:B------:R-:W-:Y:S01]  /*3610*/  IMAD.IADD R3, R3, 0x1, R5 ;  /* 0x0000000103037824 */ /* 0x000fe200078e0205 */
[----:B0-----:R-:W-:Y:S01]  /*3620*/  ISETP.NE.U32.AND P0, PT, R26, RZ, PT ;  /* 0x000000ff1a00720c */ /* 0x001fe20003f05070 */
[----:B------:R-:W-:Y:S01]  /*3630*/  FMUL R0, R0, UR4 ;  /* 0x0000000400007c20 */ /* 0x000fe20008400000 */
[----:B------:R-:W-:Y:S02]  /*3640*/  IMAD.MOV.U32 R5, RZ, RZ, -0x1 ;  /* 0xffffffffff057424 */ /* 0x000fe400078e00ff */
[----:B------:R-:W-:Y:S01]  /*3650*/  ISETP.NE.AND.EX P0, PT, R27, RZ, PT, P0 ;  /* 0x000000ff1b00720c */ /* 0x000fe20003f05300 */
[----:B------:R0:W0:Y:S01]  /*3660*/  F2I.U32.TRUNC.NTZ R12, R0 ;  /* 0x00000000000c7305 */ /* 0x000022000020f000 */
[----:B------:R-:W0:Y:S01]  /*3670*/  LDC R13, c[0x0][0x148] ;  /* 0x00005200ff0d7b82 */ /* 0x000e220000000800 */
[----:B---3--:R-:W-:-:S02]  /*3680*/  SHF.R.U64 R10, R2, R4, R3 ;  /* 0x00000004020a7219 */ /* 0x008fc40000001203 */
[----:B------:R-:W-:-:S05]  /*3690*/  SHF.R.U32.HI R3, RZ, R4, R3 ;  /* 0x00000004ff037219 */ /* 0x000fca0000011603 */
[----:B------:R-:W3:Y:S01]  /*36a0*/  LDC R14, c[0x0][0x600] ;  /* 0x00018000ff0e7b82 */ /* 0x000ee20000000800 */
[-CC-:B----4-:R-:W-:Y:S02]  /*36b0*/  SHF.R.U64 R8, R10, R6.reuse, R3.reuse ;  /* 0x000000060a087219 */ /* 0x190fe40000001203 */
[----:B------:R-:W-:-:S05]  /*36c0*/  SHF.R.U32.HI R3, RZ, R6, R3 ;  /* 0x00000006ff037219 */ /* 0x000fca0000011603 */
[----:B------:R-:W4:Y:S01]  /*36d0*/  LDC R25, c[0x0][0x648] ;  /* 0x00019200ff197b82 */ /* 0x000f220000000800 */
[-CC-:B-1----:R-:W-:Y:S02]  /*36e0*/  SHF.R.U64 R11, R8, R24.reuse, R3.reuse ;  /* 0x00000018080b7219 */ /* 0x182fe40000001203 */
[-C--:B------:R-:W-:Y:S02]  /*36f0*/  SHF.L.U32 R5, R5, R24.reuse, RZ ;  /* 0x0000001805057219 */ /* 0x080fe400000006ff */
[-C--:B------:R-:W-:Y:S01]  /*3700*/  SHF.R.U32.HI R3, RZ, R24.reuse, R3 ;  /* 0x00000018ff037219 */ /* 0x080fe20000011603 */
[----:B------:R-:W-:Y:S01]  /*3710*/  IMAD.MOV.U32 R2, RZ, RZ, R11 ;  /* 0x000000ffff027224 */ /* 0x000fe200078e000b */
[----:B------:R-:W-:Y:S01]  /*3720*/  SHF.L.U32 R24, R7, R24, RZ ;  /* 0x0000001807187219 */ /* 0x000fe200000006ff */
[----:B------:R-:W1:Y:S01]  /*3730*/  LDC R28, c[0x0][0x638] ;  /* 0x00018e00ff1c7b82 */ /* 0x000e620000000800 */
[----:B------:R-:W-:-:S07]  /*3740*/  LOP3.LUT R21, RZ, R5, RZ, 0x33, !PT ;  /* 0x00000005ff157212 */ /* 0x000fce00078e33ff */
[----:B------:R-:W0:Y:S01]  /*3750*/  LDC R29, c[0x0][0x610] ;  /* 0x00018400ff1d7b82 */ /* 0x000e220000000800 */
[----:B------:R-:W-:Y:S05]  /*3760*/  @!P0 BRA `(.L_x_41) ;  /* 0x0000000000288947 */ /* 0x000fea0003800000 */
[----:B0-----:R-:W0:Y:S02]  /*3770*/  LDC R0, c[0x0][0x64c] ;  /* 0x00019300ff007b82 */ /* 0x001e240000000800 */
        /* <DEDUP_REMOVED lines=9> */
.L_x_41:
[----:B------:R-:W-:Y:S01]  /*3810*/  ISETP.NE.AND P0, PT, R19, 0x1, PT ;  /* 0x000000011300780c */ /* 0x000fe20003f05270 */
[----:B---3--:R-:W-:Y:S01]  /*3820*/  VIADD R5, R14, 0xffffffff ;  /* 0xffffffff0e057836 */ /* 0x008fe20000000000 */
[----:B0---4-:R-:W-:Y:S01]  /*3830*/  SHF.R.U64 R0, R2, R25, R3 ;  /* 0x0000001902007219 */ /* 0x011fe20000001203 */
[----:B------:R-:W-:Y:S01]  /*3840*/  IMAD.MOV R12, RZ, RZ, -R12 ;  /* 0x000000ffff0c7224 */ /* 0x000fe200078e0a0c */
[----:B------:R-:W-:Y:S01]  /*3850*/  LOP3.LUT R3, R8, R21, RZ, 0xc0, !PT ;  /* 0x0000001508037212 */ /* 0x000fe200078ec0ff */
[----:B------:R-:W-:Y:S02]  /*3860*/  IMAD.MOV.U32 R4, RZ, RZ, 0x1 ;  /* 0x00000001ff047424 */ /* 0x000fe400078e00ff */
[----:B------:R-:W-:Y:S02]  /*3870*/  IMAD.MOV R2, RZ, RZ, -R0 ;  /* 0x000000ffff027224 */ /* 0x000fe400078e0a00 */
[----:B------:R-:W-:Y:S01]  /*3880*/  IMAD R0, R24, R0, R3 ;  /* 0x0000000018007224 */ /* 0x000fe200078e0203 */
[----:B------:R-:W-:Y:S01]  /*3890*/  LOP3.LUT R3, R10, R5, RZ, 0xc0, !PT ;  /* 0x000000050a037212 */ /* 0x000fe200078ec0ff */
[----:B-1----:R-:W-:-:S02]  /*38a0*/  IMAD R2, R2, R28, R11 ;  /* 0x0000001c02027224 */ /* 0x002fc400078e020b */
[----:B------:R-:W-:Y:S02]  /*38b0*/  @P0 IMAD R15, R13, R12, R20 ;  /* 0x0000000c0d0f0224 */ /* 0x000fe400078e0214 */
[----:B------:R-:W-:Y:S01]  /*38c0*/  IMAD R3, R2, R14, R3 ;  /* 0x0000000e02037224 */ /* 0x000fe200078e0203 */
[----:B------:R-:W-:Y:S01]  /*38d0*/  PRMT R2, R4, 0x7610, R2 ;  /* 0x0000761004027816 */ /* 0x000fe20000000002 */
[----:B------:R-:W-:-:S05]  /*38e0*/  IMAD R0, R0, R29, R15 ;  /* 0x0000001d00007224 */ /* 0x000fca00078e020f */
[----:B------:R-:W-:Y:S02]  /*38f0*/  SEL R39, R3, R0, !P0 ;  /* 0x0000000003277207 */ /* 0x000fe40004000000 */
[----:B------:R-:W-:-:S07]  /*3900*/  SEL R0, R0, R3, !P0 ;  /* 0x0000000300007207 */ /* 0x000fce0004000000 */
.L_x_39:
[----:B------:R-:W-:Y:S01]  /*3910*/  LOP3.LUT P0, RZ, R2, 0xff, RZ, 0xc0, !PT ;  /* 0x000000ff02ff7812 */ /* 0x000fe2000780c0ff */
[----:B------:R-:W-:-:S12]  /*3920*/  IMAD.MOV.U32 R38, RZ, RZ, R0 ;  /* 0x000000ffff267224 */ /* 0x000fd800078e0000 */
[----:B------:R-:W-:Y:S05]  /*3930*/  @P0 BRA `(.L_x_42) ;  /* 0xffffffd400800947 */ /* 0x000fea000383ffff */
[----:B------:R-:W-:Y:S05]  /*3940*/  EXIT ;  /* 0x000000000000794d */ /* 0x000fea0003800000 */
.L_x_3:
[----:B0-----:R-:W-:Y:S01]  /*3950*/  ULDC.64 UR4, c[0x0][0x650] ;  /* 0x0001940000047ab9 */ /* 0x001fe20000000a00 */
        /* <DEDUP_REMOVED lines=25> */
.L_x_44:
[-CC-:B------:R-:W-:Y:S01]  /*3af0*/  SHF.R.U64 R13, R10, R14.reuse, R11.reuse ;  /* 0x0000000e0a0d7219 */ /* 0x180fe2000000120b */
[----:B------:R-:W0:Y:S01]  /*3b00*/  LDC R12, c[0x0][0x618] ;  /* 0x00018600ff0c7b82 */ /* 0x000e220000000800 */
[----:B------:R-:W-:Y:S01]  /*3b10*/  SHF.R.U32.HI R3, RZ, R14, R11 ;  /* 0x0000000eff037219 */ /* 0x000fe2000001160b */
[----:B------:R-:W-:Y:S01]  /*3b20*/  ULDC UR4, c[0x0][0x150] ;  /* 0x0000540000047ab9 */ /* 0x000fe20000000800 */
[----:B------:R-:W-:Y:S02]  /*3b30*/  IADD3 R5, P0, RZ, -R13, RZ ;  /* 0x8000000dff057210 */ /* 0x000fe40007f1e0ff */
[----:B------:R-:W-:-:S03]  /*3b40*/  I2FP.F32.U32 R6, R2 ;  /* 0x0000000200067245 */ /* 0x000fc60000201000 */
[----:B------:R-:W1:Y:S01]  /*3b50*/  LDC.64 R26, c[0x0][0x640] ;  /* 0x00019000ff1a7b82 */ /* 0x000e620000000a00 */
[----:B------:R-:W-:Y:S02]  /*3b60*/  IMAD.X R3, RZ, RZ, ~R3, P0 ;  /* 0x000000ffff037224 */ /* 0x000fe400000e0e03 */
[----:B------:R-:W-:Y:S01]  /*3b70*/  FMUL R9, R6, UR4 ;  /* 0x0000000406097c20 */ /* 0x000fe20008400000 */
[----:B------:R-:W-:Y:S01]  /*3b80*/  IMAD.WIDE.U32 R6, R5, R20, R16 ;  /* 0x0000001405067225 */ /* 0x000fe200078e0010 */
[----:B------:R-:W-:-:S03]  /*3b90*/  ULDC UR4, c[0x0][0x154] ;  /* 0x0000550000047ab9 */ /* 0x000fc60000000800 */
[----:B------:R-:W-:Y:S01]  /*3ba0*/  IMAD R8, R3, R20, RZ ;  /* 0x0000001403087224 */ /* 0x000fe200078e02ff */
[----:B------:R-:W2:Y:S01]  /*3bb0*/  LDC R11, c[0x0][0x144] ;  /* 0x00005100ff0b7b82 */ /* 0x000ea20000000800 */
[----:B------:R-:W3:Y:S02]  /*3bc0*/  F2I.U32.TRUNC.NTZ R9, R9 ;  /* 0x0000000900097305 */ /* 0x000ee4000020f000 */
[----:B------:R-:W-:Y:S02]  /*3bd0*/  IMAD R3, R5, R21, R8 ;  /* 0x0000001505037224 */ /* 0x000fe400078e0208 */
[----:B------:R-:W-:Y:S02]  /*3be0*/  IMAD.MOV.U32 R8, RZ, RZ, 0x1 ;  /* 0x00000001ff087424 */ /* 0x000fe400078e00ff */
[----:B------:R-:W-:Y:S01]  /*3bf0*/  IMAD.IADD R3, R7, 0x1, R3 ;  /* 0x0000000107037824 */ /* 0x000fe200078e0203 */
[----:B------:R-:W4:Y:S04]  /*3c00*/  LDC R14, c[0x0][0x608] ;  /* 0x00018200ff0e7b82 */ /* 0x000f280000000800 */
[----:B0-----:R-:W-:-:S02]  /*3c10*/  SHF.R.U64 R10, R6, R12, R3 ;  /* 0x0000000c060a7219 */ /* 0x001fc40000001203 */
[----:B------:R-:W-:Y:S02]  /*3c20*/  I2FP.F32.U32 R6, R4 ;  /* 0x0000000400067245 */ /* 0x000fe40000201000 */
[----:B------:R-:W0:Y:S01]  /*3c30*/  LDC R23, c[0x0][0x658] ;  /* 0x00019600ff177b82 */ /* 0x000e220000000800 */
[----:B-1----:R-:W-:Y:S01]  /*3c40*/  ISETP.NE.U32.AND P0, PT, R26, RZ, PT ;  /* 0x000000ff1a00720c */ /* 0x002fe20003f05070 */
[----:B---3--:R-:W-:Y:S01]  /*3c50*/  IMAD.MOV R5, RZ, RZ, -R9 ;  /* 0x000000ffff057224 */ /* 0x008fe200078e0a09 */
[----:B------:R-:W-:Y:S01]  /*3c60*/  SHF.R.U32.HI R3, RZ, R12, R3 ;  /* 0x0000000cff037219 */ /* 0x000fe20000011603 */
[----:B------:R-:W-:Y:S01]  /*3c70*/  FMUL R6, R6, UR4 ;  /* 0x0000000406067c20 */ /* 0x000fe20008400000 */
[----:B------:R-:W-:Y:S01]  /*3c80*/  ISETP.NE.AND.EX P0, PT, R27, RZ, PT, P0 ;  /* 0x000000ff1b00720c */ /* 0x000fe20003f05300 */
[----:B------:R-:W-:Y:S02]  /*3c90*/  IMAD.MOV.U32 R12, RZ, RZ, -0x1 ;  /* 0xffffffffff0c7424 */ /* 0x000fe400078e00ff */
[----:B------:R-:W1:Y:S01]  /*3ca0*/  LDC R21, c[0x0][0x148] ;  /* 0x00005200ff157b82 */ /* 0x000e620000000800 */
[----:B--2---:R-:W-:-:S07]  /*3cb0*/  IMAD R24, R11, R5, R2 ;  /* 0x000000050b187224 */ /* 0x004fce00078e0202 */
[----:B------:R-:W2:Y:S01]  /*3cc0*/  LDC R20, c[0x0][0x600] ;  /* 0x00018000ff147b82 */ /* 0x000ea20000000800 */
[-CC-:B----4-:R-:W-:Y:S02]  /*3cd0*/  SHF.R.U64 R15, R10, R14.reuse, R3.reuse ;  /* 0x0000000e0a0f7219 */ /* 0x190fe40000001203 */
[----:B------:R-:W-:Y:S02]  /*3ce0*/  SHF.R.U32.HI R2, RZ, R14, R3 ;  /* 0x0000000eff027219 */ /* 0x000fe40000011603 */
[----:B------:R3:W4:Y:S03]  /*3cf0*/  F2I.U32.TRUNC.NTZ R14, R6 ;  /* 0x00000006000e7305 */ /* 0x000726000020f000 */
[----:B------:R-:W1:Y:S01]  /*3d00*/  LDC R25, c[0x0][0x648] ;  /* 0x00019200ff197b82 */ /* 0x000e620000000800 */
[-C--:B0-----:R-:W-:Y:S02]  /*3d10*/  SHF.L.U32 R5, R12, R23.reuse, RZ ;  /* 0x000000170c057219 */ /* 0x081fe400000006ff */
[----:B------:R-:W-:-:S02]  /*3d20*/  SHF.R.U64 R12, R15, R23, R2 ;  /* 0x000000170f0c7219 */ /* 0x000fc40000001202 */
[-C--:B------:R-:W-:Y:S02]  /*3d30*/  SHF.R.U32.HI R3, RZ, R23.reuse, R2 ;  /* 0x00000017ff037219 */ /* 0x080fe40000011602 */
[----:B------:R-:W-:Y:S01]  /*3d40*/  SHF.L.U32 R23, R8, R23, RZ ;  /* 0x0000001708177219 */ /* 0x000fe200000006ff */
[----:B------:R-:W0:Y:S01]  /*3d50*/  LDC R28, c[0x0][0x638] ;  /* 0x00018e00ff1c7b82 */ /* 0x000e220000000800 */
[----:B------:R-:W-:Y:S01]  /*3d60*/  LOP3.LUT R30, RZ, R5, RZ, 0x33, !PT ;  /* 0x00000005ff1e7212 */ /* 0x000fe200078e33ff */
[----:B------:R-:W-:-:S06]  /*3d70*/  IMAD.MOV.U32 R2, RZ, RZ, R12 ;  /* 0x000000ffff027224 */ /* 0x000fcc00078e000c */
[----:B------:R-:W0:Y:S01]  /*3d80*/  LDC R29, c[0x0][0x610] ;  /* 0x00018400ff1d7b82 */ /* 0x000e220000000800 */
[----:B---34-:R-:W-:Y:S05]  /*3d90*/  @!P0 BRA `(.L_x_45) ;  /* 0x0000000000288947 */ /* 0x018fea0003800000 */
        /* <DEDUP_REMOVED lines=10> */
.L_x_45:
[----:B------:R-:W-:Y:S01]  /*3e40*/  ISETP.NE.AND P0, PT, R19, 0x1, PT ;  /* 0x000000011300780c */ /* 0x000fe20003f05270 */
[----:B--2---:R-:W-:Y:S01]  /*3e50*/  VIADD R9, R20, 0xffffffff ;  /* 0xffffffff14097836 */ /* 0x004fe20000000000 */
[----:B-1----:R-:W-:Y:S01]  /*3e60*/  SHF.R.U64 R3, R2, R25, R3 ;  /* 0x0000001902037219 */ /* 0x002fe20000001203 */
[----:B------:R-:W-:Y:S01]  /*3e70*/  IMAD.MOV R14, RZ, RZ, -R14 ;  /* 0x000000ffff0e7224 */ /* 0x000fe200078e0a0e */
[----:B------:R-:W-:Y:S01]  /*3e80*/  LOP3.LUT R2, R15, R30, RZ, 0xc0, !PT ;  /* 0x0000001e0f027212 */ /* 0x000fe200078ec0ff */
[----:B------:R-:W-:Y:S02]  /*3e90*/  IMAD.MOV.U32 R6, RZ, RZ, R13 ;  /* 0x000000ffff067224 */ /* 0x000fe400078e000d */
[----:B------:R-:W-:Y:S02]  /*3ea0*/  IMAD.MOV R5, RZ, RZ, -R3 ;  /* 0x000000ffff057224 */ /* 0x000fe400078e0a03 */
[----:B------:R-:W-:Y:S01]  /*3eb0*/  IMAD R7, R23, R3, R2 ;  /* 0x0000000317077224 */ /* 0x000fe200078e0202 */
[----:B------:R-:W-:Y:S01]  /*3ec0*/  LOP3.LUT R3, R10, R9, RZ, 0xc0, !PT ;  /* 0x000000090a037212 */ /* 0x000fe200078ec0ff */
[----:B0-----:R-:W-:-:S02]  /*3ed0*/  IMAD R2, R5, R28, R12 ;  /* 0x0000001c05027224 */ /* 0x001fc400078e020c */
[----:B------:R-:W-:Y:S02]  /*3ee0*/  @P0 IMAD R24, R21, R14, R4 ;  /* 0x0000000e15180224 */ /* 0x000fe400078e0204 */
[----:B------:R-:W-:Y:S02]  /*3ef0*/  IMAD R2, R2, R20, R3 ;  /* 0x0000001402027224 */ /* 0x000fe400078e0203 */
[----:B------:R-:W-:Y:S02]  /*3f00*/  IMAD R7, R7, R29, R24 ;  /* 0x0000001d07077224 */ /* 0x000fe400078e0218 */
[----:B------:R-:W-:-:S03]  /*3f10*/  IMAD.MOV.U32 R5, RZ, RZ, 0x1 ;  /* 0x00000001ff057424 */ /* 0x000fc600078e00ff */
[----:B------:R-:W-:Y:S02]  /*3f20*/  SEL R12, R2, R7, !P0 ;  /* 0x00000007020c7207 */ /* 0x000fe40004000000 */
[----:B------:R-:W-:-:S07]  /*3f30*/  SEL R7, R7, R2, !P0 ;  /* 0x0000000207077207 */ /* 0x000fce0004000000 */
.L_x_43:
[----:B------:R-:W-:-:S08]  /*3f40*/  NOP ;  /* 0x0000000000007918 */ /* 0x000fd00000000000 */
[----:B------:R-:W0:-:S00]  /*3f50*/  USETMAXREG.DEALLOC.CTAPOOL 0x28 ;  /* 0x00000028000079c8 */ /* 0x000e0000080e0500 */
[----:B0-----:R-:W-:-:S13]  /*3f60*/  ISETP.NE.AND P0, PT, R0, RZ, PT ;  /* 0x000000ff0000720c */ /* 0x001fda0003f05270 */
[----:B------:R-:W-:Y:S05]  /*3f70*/  @P0 EXIT ;  /* 0x000000000000094d */ /* 0x000fea0003800000 */
[----:B------:R-:W-:Y:S01]  /*3f80*/  LOP3.LUT P0, RZ, R5, 0xff, RZ, 0xc0, !PT ;  /* 0x000000ff05ff7812 */ /* 0x000fe2000780c0ff */
[----:B------:R-:W-:Y:S01]  /*3f90*/  IMAD.MOV.U32 R8, RZ, RZ, 0x1 ;  /* 0x00000001ff087424 */ /* 0x000fe200078e00ff */
[----:B------:R-:W-:-:S11]  /*3fa0*/  MOV R0, RZ ;  /* 0x000000ff00007202 */ /* 0x000fd60000000f00 */
[----:B------:R-:W-:Y:S05]  /*3fb0*/  @!P0 BRA `(.L_x_46) ;  /* 0x0000000c003c8947 */ /* 0x000fea0003800000 */
[----:B------:R-:W0:Y:S01]  /*3fc0*/  LDC R0, c[0x0][0x28c] ;  /* 0x0000a300ff007b82 */ /* 0x000e220000000800 */
[----:B------:R-:W-:Y:S01]  /*3fd0*/  ULDC UR5, c[0x0][0x600] ;  /* 0x0001800000057ab9 */ /* 0x000fe20000000800 */
[----:B------:R-:W-:Y:S01]  /*3fe0*/  ULDC UR4, c[0x0][0xc] ;  /* 0x0000030000047ab9 */ /* 0x000fe20000000800 */
[----:B------:R-:W-:Y:S01]  /*3ff0*/  UIADD3 UR16, UR5, -0x1, URZ ;  /* 0xffffffff05107890 */ /* 0x000fe2000fffe03f */
[C---:B------:R-:W-:Y:S01]  /*4000*/  LOP3.LUT P2, RZ, R22.reuse, 0x7f, RZ, 0xc0, !PT ;  /* 0x0000007f16ff7812 */ /* 0x040fe2000784c0ff */
[----:B------:R-:W-:Y:S01]  /*4010*/  ULDC UR6, c[0x0][0x658] ;  /* 0x0001960000067ab9 */ /* 0x000fe20000000800 */
[----:B------:R-:W-:Y:S01]  /*4020*/  ULDC UR5, c[0x0][0x10] ;  /* 0x0000040000057ab9 */ /* 0x000fe20000000800 */
[----:B------:R-:W-:Y:S01]  /*4030*/  UMOV UR7, 0xffffffff ;  /* 0xffffffff00077882 */ /* 0x000fe20000000000 */
[----:B------:R-:W-:Y:S01]  /*4040*/  UMOV UR8, 0x1 ;  /* 0x0000000100087882 */ /* 0x000fe20000000000 */
[----:B------:R-:W-:Y:S01]  /*4050*/  UIMAD.WIDE.U32 UR4, UR4, UR5, URZ ;  /* 0x00000005040472a5 */ /* 0x000fe2000f8e003f */
[----:B------:R-:W-:Y:S01]  /*4060*/  LOP3.LUT P0, RZ, R22, 0x1f, RZ, 0xc0, !PT ;  /* 0x0000001f16ff7812 */ /* 0x000fe2000780c0ff */
[----:B------:R-:W-:Y:S01]  /*4070*/  USHF.L.U32 UR7, UR7, UR6, URZ ;  /* 0x0000000607077299 */ /* 0x000fe2000800063f */
[----:B------:R-:W-:Y:S01]  /*4080*/  BSSY B0, `(.L_x_46) ;  /* 0x00000c2000007945 */ /* 0x000fe20003800000 */
[----:B------:R-:W-:Y:S01]  /*4090*/  USHF.L.U32 UR18, UR8, UR6, URZ ;  /* 0x0000000608127299 */ /* 0x000fe2000800063f */
[----:B------:R-:W-:Y:S01]  /*40a0*/  IMAD.MOV.U32 R10, RZ, RZ, 0x1 ;  /* 0x00000001ff0a7424 */ /* 0x000fe200078e00ff */
[----:B------:R-:W-:Y:S01]  /*40b0*/  LOP3.LUT R13, R18, 0x2, RZ, 0xfc, !PT ;  /* 0x00000002120d7812 */ /* 0x000fe200078efcff */
[----:B------:R-:W-:Y:S01]  /*40c0*/  ULDC UR6, c[0x0][0x14] ;  /* 0x0000050000067ab9 */ /* 0x000fe20000000800 */
[----:B------:R-:W-:Y:S01]  /*40d0*/  PLOP3.LUT P0, PT, P0, P2, PT, 0x8a, 0x0 ;  /* 0x000000000000781c */ /* 0x000fe20000705172 */
[----:B------:R-:W-:Y:S01]  /*40e0*/  UIMAD.WIDE.U32 UR20, UR4, UR6, URZ ;  /* 0x00000006041472a5 */ /* 0x000fe2000f8e003f */
[----:B------:R-:W-:Y:S01]  /*40f0*/  IMAD.MOV.U32 R8, RZ, RZ, 0x1 ;  /* 0x00000001ff087424 */ /* 0x000fe200078e00ff */
[----:B------:R-:W-:-:S02]  /*4100*/  UIMAD UR13, UR5, UR6, URZ ;  /* 0x00000006050d72a4 */ /* 0x000fc4000f8e023f */
[----:B------:R-:W-:Y:S01]  /*4110*/  ULOP3.LUT UR17, URZ, UR7, URZ, 0x33, !UPT ;  /* 0x000000073f117292 */ /* 0x000fe2000f8e333f */
[----:B0-----:R-:W-:Y:S01]  /*4120*/  VIADD R0, R0, 0x7f ;  /* 0x0000007f00007836 */ /* 0x001fe20000000000 */
[----:B------:R-:W-:Y:S01]  /*4130*/  UIADD3 UR13, UR21, UR13, URZ ;  /* 0x0000000d150d7290 */ /* 0x000fe2000fffe03f */
[----:B------:R-:W-:-:S03]  /*4140*/  ULDC.64 UR22, c[0x0][0x198] ;  /* 0x0000660000167ab9 */ /* 0x000fc60000000a00 */
[----:B------:R-:W-:-:S04]  /*4150*/  SHF.R.S32.HI R3, RZ, 0x1f, R0 ;  /* 0x0000001fff037819 */ /* 0x000fc80000011400 */
[----:B------:R-:W-:Y:S01]  /*4160*/  LEA.HI R3, R3, R0, RZ, 0x7 ;  /* 0x0000000003037211 */ /* 0x000fe200078f38ff */
[----:B------:R-:W-:-:S03]  /*4170*/  IMAD.MOV.U32 R0, RZ, RZ, RZ ;  /* 0x000000ffff007224 */ /* 0x000fc600078e00ff */
[----:B------:R-:W-:-:S05]  /*4180*/  SHF.R.S32.HI R11, RZ, 0x7, R3 ;  /* 0x00000007ff0b7819 */ /* 0x000fca0000011403 */
[----:B------:R-:W-:-:S07]  /*4190*/  VIADD R9, R11, 0x1 ;  /* 0x000000010b097836 */ /* 0x000fce0000000000 */
.L_x_58:
[----:B------:R-:W-:-:S03]  /*41a0*/  UMOV UR4, 0xffffffff ;  /* 0xffffffff00047882 */ /* 0x000fc60000000000 */
[----:B------:R-:W-:Y:S05]  /*41b0*/  BRA.DIV UR4, `(.L_x_47) ;  /* 0x0000000e04a47947 */ /* 0x000fea000b800000 */
[----:B------:R-:W-:-:S13]  /*41c0*/  ELECT P6, URZ, PT ;  /* 0x00000000003f782f */ /* 0x000fda00038c0000 */
.L_x_69:
[----:B------:R-:W0:Y:S01]  /*41d0*/  LDC R2, c[0x0][0x28c] ;  /* 0x0000a300ff027b82 */ /* 0x000e220000000800 */
[----:B------:R-:W-:Y:S01]  /*41e0*/  BSSY B1, `(.L_x_48) ;  /* 0x0000037000017945 */ /* 0x000fe20003800000 */
[----:B0-----:R-:W-:-:S13]  /*41f0*/  ISETP.LT.OR P6, PT, R2, 0x1, !P6 ;  /* 0x000000010200780c */ /* 0x001fda00077c1670 */
[----:B------:R-:W-:Y:S05]  /*4200*/  @P6 BRA `(.L_x_49) ;  /* 0x0000000000d06947 */ /* 0x000fea0003800000 */
[----:B------:R-:W-:Y:S02]  /*4210*/  IMAD.SHL.U32 R14, R12, 0x8, RZ ;  /* 0x000000080c0e7824 */ /* 0x000fe400078e00ff */
[----:B------:R-:W-:Y:S02]  /*4220*/  IMAD R15, R7, 0x180, RZ ;  /* 0x00000180070f7824 */ /* 0x000fe400078e02ff */
[----:B------:R-:W-:Y:S02]  /*4230*/  IMAD.MOV.U32 R20, RZ, RZ, RZ ;  /* 0x000000ffff147224 */ /* 0x000fe400078e00ff */
[----:B------:R-:W-:Y:S02]  /*4240*/  IMAD.MOV.U32 R2, RZ, RZ, R9 ;  /* 0x000000ffff027224 */ /* 0x000fe400078e0009 */
[----:B------:R-:W-:Y:S02]  /*4250*/  IMAD.MOV.U32 R3, RZ, RZ, R8 ;  /* 0x000000ffff037224 */ /* 0x000fe400078e0008 */
[----:B------:R-:W-:-:S07]  /*4260*/  IMAD.MOV.U32 R4, RZ, RZ, R0 ;  /* 0x000000ffff047224 */ /* 0x000fce00078e0000 */
.L_x_53:
[----:B------:R-:W0:Y:S01]  /*4270*/  S2R R12, SR_CgaCtaId ;  /* 0x00000000000c7919 */ /* 0x000e220000008800 */
[----:B------:R-:W-:Y:S01]  /*4280*/  MOV R5, 0x400 ;  /* 0x0000040000057802 */ /* 0x000fe20000000f00 */
[----:B------:R-:W1:Y:S03]  /*4290*/  @!P2 LDC R7, c[0x0][0x500] ;  /* 0x00014000ff07ab82 */ /* 0x000e660000000800 */
[----:B0-----:R-:W-:Y:S02]  /*42a0*/  LEA R21, R12, R5, 0x18 ;  /* 0x000000050c157211 */ /* 0x001fe400078ec0ff */
[----:B------:R-:W-:-:S03]  /*42b0*/  SHF.L.U32 R5, R3, 0x1f, RZ ;  /* 0x0000001f03057819 */ /* 0x000fc600000006ff */
[----:B------:R-:W-:-:S04]  /*42c0*/  IMAD R12, R4, 0x8, R21 ;  /* 0x00000008040c7824 */ /* 0x000fc800078e0215 */
[----:B------:R-:W0:Y:S02]  /*42d0*/  SYNCS.PHASECHK.TRANS64.TRYWAIT P1, [R12+URZ+0x20], R5 ;  /* 0x000020050c0075a7 */ /* 0x000e24000802017f */
[----:B01----:R-:W-:Y:S05]  /*42e0*/  @!P1 BRA `(.L_x_50) ;  /* 0x0000000c00789947 */ /* 0x003fea0003800000 */
.L_x_70:
[----:B0-----:R-:W-:Y:S01]  /*42f0*/  PRMT R5, R13, 0x9910, RZ ;  /* 0x000099100d057816 */ /* 0x001fe200000000ff */
[----:B------:R0:W-:Y:S03]  /*4300*/  @!P2 SYNCS.ARRIVE.TRANS64 RZ, [R12+URZ], R7 ;  /* 0x000000070cffa9a7 */ /* 0x0001e6000800003f */
[----:B------:R-:W-:-:S13]  /*4310*/  ISETP.NE.AND P1, PT, R5, 0x2, PT ;  /* 0x000000020500780c */ /* 0x000fda0003f25270 */
[----:B0-----:R-:W-:Y:S05]  /*4320*/  @P1 BRA `(.L_x_51) ;  /* 0x0000000000041947 */ /* 0x001fea0003800000 */
[----:B------:R-:W-:Y:S01]  /*4330*/  BPT.TRAP 0x1 ;  /* 0x000000040000795c */ /* 0x000fe20000300000 */
.L_x_51:
[----:B------:R-:W-:Y:S05]  /*4340*/  @P0 BRA `(.L_x_52) ;  /* 0x0000000000040947 */ /* 0x000fea0003800000 */
[----:B------:R-:W-:Y:S01]  /*4350*/  BPT.TRAP 0x1 ;  /* 0x000000040000795c */ /* 0x000fe20000300000 */
.L_x_52:
[--C-:B------:R-:W-:Y:S01]  /*4360*/  IMAD R5, R4, 0xc000, R21.reuse ;  /* 0x0000c00004057824 */ /* 0x100fe200078e0215 */
[----:B------:R-:W-:Y:S01]  /*4370*/  R2UR UR9, R12 ;  /* 0x000000000c0972ca */ /* 0x000fe200000e0000 */
[----:B------:R-:W-:Y:S01]  /*4380*/  IMAD R21, R4, 0x400, R21 ;  /* 0x0000040004157824 */ /* 0x000fe200078e0215 */
[----:B------:R-:W-:Y:S01]  /*4390*/  UIADD3 UR4, UP0, UR22, 0xf0, URZ ;  /* 0x000000f016047890 */ /* 0x000fe2000ff1e03f */
[----:B------:R-:W-:Y:S01]  /*43a0*/  VIADD R2, R2, 0xffffffff ;  /* 0xffffffff02027836 */ /* 0x000fe20000000000 */
[----:B------:R-:W-:Y:S01]  /*43b0*/  R2UR UR5, R5 ;  /* 0x00000000050572ca */ /* 0x000fe200000e0000 */
[----:B------:R-:W-:Y:S01]  /*43c0*/  UIADD3 UR24, UP1, UR22, 0x1f0, URZ ;  /* 0x000001f016187890 */ /* 0x000fe2000ff3e03f */
[----:B------:R-:W-:Y:S01]  /*43d0*/  R2UR UR8, R21 ;  /* 0x00000000150872ca */ /* 0x000fe200000e0000 */
[----:B------:R-:W-:Y:S01]  /*43e0*/  VIADD R4, R4, 0x1 ;  /* 0x0000000104047836 */ /* 0x000fe20000000000 */
[----:B------:R-:W-:Y:S01]  /*43f0*/  R2UR UR11, R15 ;  /* 0x000000000f0b72ca */ /* 0x000fe200000e0000 */
[----:B------:R-:W-:Y:S01]  /*4400*/  UIADD3.X UR25, URZ, UR23, URZ, UP1, !UPT ;  /* 0x000000173f197290 */ /* 0x000fe20008ffe43f */
[----:B------:R-:W-:Y:S01]  /*4410*/  R2UR UR10, R20 ;  /* 0x00000000140a72ca */ /* 0x000fe200000e0000 */
[----:B------:R-:W-:Y:S01]  /*4420*/  UMOV UR6, 0x0 ;  /* 0x0000000000067882 */ /* 0x000fe20000000000 */
[----:B------:R-:W-:Y:S01]  /*4430*/  R2UR UR12, R6 ;  /* 0x00000000060c72ca */ /* 0x000fe200000e0000 */
[----:B------:R-:W-:Y:S01]  /*4440*/  UMOV UR7, 0x10000000 ;  /* 0x1000000000077882 */ /* 0x000fe20000000000 */
[----:B------:R-:W-:Y:S01]  /*4450*/  R2UR UR19, R14 ;  /* 0x000000000e1372ca */ /* 0x000fe200000e0000 */
[----:B------:R-:W-:Y:S01]  /*4460*/  VIADD R20, R20, 0x80 ;  /* 0x0000008014147836 */ /* 0x000fe20000000000 */
[----:B------:R-:W-:Y:S01]  /*4470*/  ISETP.GT.AND P3, PT, R2, 0x1, PT ;  /* 0x000000010200780c */ /* 0x000fe20003f64270 */
[----:B------:R-:W-:Y:S01]  /*4480*/  UIADD3 UR14, UR5, 0x100, URZ ;  /* 0x00000100050e7890 */ /* 0x000fe2000fffe03f */
[----:B------:R-:W-:Y:S01]  /*4490*/  ISETP.NE.AND P1, PT, R4, 0x4, PT ;  /* 0x000000040400780c */ /* 0x000fe20003f25270 */
[----:B------:R-:W-:-:S02]  /*44a0*/  UIADD3.X UR5, URZ, UR23, URZ, UP0, !UPT ;  /* 0x000000173f057290 */ /* 0x000fc400087fe43f */
[----:B------:R-:W-:Y:S01]  /*44b0*/  UIADD3 UR15, UR8, 0x30100, URZ ;  /* 0x00030100080f7890 */ /* 0x000fe2000fffe03f */
[----:B------:R-:W-:Y:S02]  /*44c0*/  SEL R12, RZ, 0x1, P1 ;  /* 0x00000001ff0c7807 */ /* 0x000fe40000800000 */
[----:B------:R-:W-:Y:S01]  /*44d0*/  UMOV UR8, UR14 ;  /* 0x0000000e00087c82 */ /* 0x000fe20008000000 */
[----:B------:R-:W-:Y:S02]  /*44e0*/  SEL R4, R4, RZ, P1 ;  /* 0x000000ff04047207 */ /* 0x000fe40000800000 */
[----:B------:R-:W-:Y:S01]  /*44f0*/  LOP3.LUT R3, R3, R12, RZ, 0x3c, !PT ;  /* 0x0000000c03037212 */ /* 0x000fe200078e3cff */
[----:B------:R0:W-:Y:S02]  /*4500*/  UTMALDG.3D [UR8], [UR4], desc[UR6] ;  /* 0x00000608040075b4 */ /* 0x0001e40008011000 */
[----:B0-----:R-:W-:Y:S01]  /*4510*/  UMOV UR8, UR15 ;  /* 0x0000000f00087c82 */ /* 0x001fe20008000000 */
[----:B------:R-:W-:-:S02]  /*4520*/  UMOV UR11, UR19 ;  /* 0x00000013000b7c82 */ /* 0x000fc40008000000 */
[----:B------:R0:W-:Y:S02]  /*4530*/  UTMALDG.3D [UR8], [UR24], desc[UR6] ;  /* 0x00000608180075b4 */ /* 0x0001e40008011000 */
[----:B0-----:R-:W-:Y:S05]  /*4540*/  @P3 BRA `(.L_x_53) ;  /* 0xfffffffc00483947 */ /* 0x001fea000383ffff */
.L_x_49:
[----:B------:R-:W-:Y:S05]  /*4550*/  BSYNC B1 ;  /* 0x0000000000017941 */ /* 0x000fea0003800000 */
.L_x_48:
[----:B------:R-:W-:Y:S01]  /*4560*/  LOP3.LUT P3, RZ, R10, 0xff, RZ, 0xc0, !PT ;  /* 0x000000ff0aff7812 */ /* 0x000fe2000786c0ff */
[C---:B------:R-:W-:Y:S01]  /*4570*/  IMAD.IADD R0, R11.reuse, 0x1, R0 ;  /* 0x000000010b007824 */ /* 0x040fe200078e0200 */
[----:B------:R-:W-:Y:S01]  /*4580*/  IADD3 R16, P4, R16, UR20, RZ ;  /* 0x0000001410107c10 */ /* 0x000fe2000ff9e0ff */
[----:B------:R-:W-:Y:S01]  /*4590*/  ULDC.64 UR4, c[0x0][0x650] ;  /* 0x0001940000047ab9 */ /* 0x000fe20000000a00 */
[----:B------:R-:W-:Y:S01]  /*45a0*/  BSSY B1, `(.L_x_54) ;  /* 0x000006d000017945 */ /* 0x000fe20003800000 */
[----:B------:R-:W-:Y:S01]  /*45b0*/  IMAD.MOV.U32 R7, RZ, RZ, -0x1 ;  /* 0xffffffffff077424 */ /* 0x000fe200078e00ff */
[----:B------:R-:W-:Y:S01]  /*45c0*/  ISETP.GT.U32.AND P1, PT, R0, 0x3, PT ;  /* 0x000000030000780c */ /* 0x000fe20003f24070 */
[----:B------:R-:W-:Y:S01]  /*45d0*/  IMAD.MOV.U32 R12, RZ, RZ, -0x1 ;  /* 0xffffffffff0c7424 */ /* 0x000fe200078e00ff */
[----:B------:R-:W-:Y:S01]  /*45e0*/  SHF.R.U32.HI R2, RZ, 0x2, R0 ;  /* 0x00000002ff027819 */ /* 0x000fe20000011600 */
[----:B------:R-:W-:Y:S01]  /*45f0*/  IMAD.MOV.U32 R6, RZ, RZ, -0x1 ;  /* 0xffffffffff067424 */ /* 0x000fe200078e00ff */
[----:B------:R-:W-:-:S02]  /*4600*/  ISETP.LT.U32.AND P1, PT, R11, 0x4, P1 ;  /* 0x000000040b00780c */ /* 0x000fc40000f21070 */
[----:B------:R-:W-:Y:S01]  /*4610*/  IADD3.X R17, R17, UR13, RZ, P4, !PT ;  /* 0x0000000d11117c10 */ /* 0x000fe2000a7fe4ff */
[----:B------:R-:W0:Y:S01]  /*4620*/  @P3 S2R R4, SR_CgaCtaId ;  /* 0x0000000000043919 */ /* 0x000e220000008800 */
[----:B------:R-:W-:Y:S02]  /*4630*/  @P3 MOV R3, 0x400 ;  /* 0x0000040000033802 */ /* 0x000fe40000000f00 */
[----:B------:R-:W-:Y:S02]  /*4640*/  ISETP.GE.U32.AND P4, PT, R16, UR4, PT ;  /* 0x0000000410007c0c */ /* 0x000fe4000bf86070 */
[----:B------:R-:W-:Y:S02]  /*4650*/  LOP3.LUT R2, R2, 0x1, RZ, 0xc0, !PT ;  /* 0x0000000102027812 */ /* 0x000fe400078ec0ff */
[----:B------:R-:W-:Y:S02]  /*4660*/  LOP3.LUT R0, R0, 0x3, RZ, 0xc0, !PT ;  /* 0x0000000300007812 */ /* 0x000fe400078ec0ff */
[----:B------:R-:W-:-:S02]  /*4670*/  PRMT R10, RZ, 0x7610, R10 ;  /* 0x00007610ff0a7816 */ /* 0x000fc4000000000a */
[----:B0-----:R-:W-:-:S04]  /*4680*/  @P3 LEA R3, R4, R3, 0x18 ;  /* 0x0000000304033211 */ /* 0x001fc800078ec0ff */
[----:B------:R0:W-:Y:S01]  /*4690*/  @P3 SYNCS.ARRIVE.TRANS64.A1T0 RZ, [R3+URZ+0x58], RZ ;  /* 0x000058ff03ff39a7 */ /* 0x0001e2000810003f */
[----:B------:R-:W-:-:S04]  /*46a0*/  ISETP.NE.U32.AND P3, PT, R2, 0x1, PT ;  /* 0x000000010200780c */ /* 0x000fc80003f65070 */
[----:B------:R-:W-:Y:S02]  /*46b0*/  ISETP.GT.U32.AND P3, PT, R11, 0x3, !P3 ;  /* 0x000000030b00780c */ /* 0x000fe40005f64070 */
[----:B0-----:R-:W-:Y:S02]  /*46c0*/  SEL R3, RZ, 0x1, !P1 ;  /* 0x00000001ff037807 */ /* 0x001fe40004800000 */
[----:B------:R-:W-:Y:S02]  /*46d0*/  ISETP.GE.U32.AND.EX P1, PT, R17, UR5, PT, P4 ;  /* 0x0000000511007c0c */ /* 0x000fe4000bf26140 */
[----:B------:R-:W-:-:S04]  /*46e0*/  SEL R2, RZ, 0x1, !P3 ;  /* 0x00000001ff027807 */ /* 0x000fc80005800000 */
[----:B------:R-:W-:Y:S02]  /*46f0*/  LOP3.LUT R8, R2, R8, R3, 0x96, !PT ;  /* 0x0000000802087212 */ /* 0x000fe400078e9603 */
[----:B------:R-:W-:-:S05]  /*4700*/  PRMT R2, RZ, 0x7610, R2 ;  /* 0x00007610ff027816 */ /* 0x000fca0000000002 */
[----:B------:R-:W-:Y:S05]  /*4710*/  @P1 BRA `(.L_x_55) ;  /* 0x0000000400541947 */ /* 0x000fea0003800000 */
[----:B------:R-:W-:Y:S01]  /*4720*/  ULDC.64 UR4, c[0x0][0x628] ;  /* 0x00018a0000047ab9 */ /* 0x000fe20000000a00 */
[----:B------:R-:W0:Y:S01]  /*4730*/  S2R R14, SR_CTAID.X ;  /* 0x00000000000e7919 */ /* 0x000e220000002500 */
[----:B------:R-:W-:Y:S01]  /*4740*/  ISETP.NE.U32.AND P1, PT, RZ, UR4, PT ;  /* 0x00000004ff007c0c */ /* 0x000fe2000bf25070 */
[----:B------:R-:W-:Y:S01]  /*4750*/  ULDC UR7, c[0x0][0x630] ;  /* 0x00018c0000077ab9 */ /* 0x000fe20000000800 */
[----:B------:R-:W-:Y:S01]  /*4760*/  IMAD.MOV.U32 R2, RZ, RZ, R16 ;  /* 0x000000ffff027224 */ /* 0x000fe200078e0010 */
[----:B------:R-:W1:Y:S01]  /*4770*/  S2R R12, SR_CTAID.Y ;  /* 0x00000000000c7919 */ /* 0x000e620000002600 */
[----:B------:R-:W-:Y:S01]  /*4780*/  ISETP.NE.AND.EX P1, PT, RZ, UR5, PT, P1 ;  /* 0x00000005ff007c0c */ /* 0x000fe2000bf25310 */
[----:B------:R-:W-:-:S12]  /*4790*/  IMAD.MOV.U32 R3, RZ, RZ, R17 ;  /* 0x000000ffff037224 */ /* 0x000fd800078e0011 */
[----:B------:R-:W-:Y:S05]  /*47a0*/  @!P1 BRA `(.L_x_56) ;  /* 0x0000000000289947 */ /* 0x000fea0003800000 */
[----:B------:R-:W-:Y:S02]  /*47b0*/  ULDC UR6, c[0x0][0x634] ;  /* 0x00018d0000067ab9 */ /* 0x000fe40000000800 */
[----:B------:R-:W-:-:S05]  /*47c0*/  IADD3 R7, P1, R16, UR6, RZ ;  /* 0x0000000610077c10 */ /* 0x000fca000ff3e0ff */
[----:B------:R-:W-:-:S04]  /*47d0*/  IMAD.X R15, RZ, RZ, R17, P1 ;  /* 0x000000ffff0f7224 */ /* 0x000fc800008e0611 */
[----:B------:R-:W-:-:S04]  /*47e0*/  IMAD.WIDE.U32 R4, R15, UR4, RZ ;  /* 0x000000040f047c25 */ /* 0x000fc8000f8e00ff */
[----:B------:R-:W-:-:S04]  /*47f0*/  IMAD.WIDE.U32 R4, P1, R7, UR5, R4 ;  /* 0x0000000507047c25 */ /* 0x000fc8000f820004 */
[----:B------:R-:W-:-:S04]  /*4800*/  IMAD.WIDE.U32 R6, R7, UR4, RZ ;  /* 0x0000000407067c25 */ /* 0x000fc8000f8e00ff */
[----:B------:R-:W-:Y:S01]  /*4810*/  IMAD.X R3, RZ, RZ, RZ, P1 ;  /* 0x000000ffff037224 */ /* 0x000fe200008e06ff */
[----:B------:R-:W-:Y:S01]  /*4820*/  IADD3 RZ, P1, R7, R4, RZ ;  /* 0x0000000407ff7210 */ /* 0x000fe20007f3e0ff */
[----:B------:R-:W-:-:S04]  /*4830*/  IMAD.MOV.U32 R2, RZ, RZ, R5 ;  /* 0x000000ffff027224 */ /* 0x000fc800078e0005 */
[----:B------:R-:W-:-:S08]  /*4840*/  IMAD.WIDE.U32.X R2, R15, UR5, R2, P1 ;  /* 0x000000050f027c25 */ /* 0x000fd000088e0402 */
.L_x_56:
[--C-:B------:R-:W-:Y:S01]  /*4850*/  SHF.R.U64 R6, R2, UR7, R3.reuse ;  /* 0x0000000702067c19 */ /* 0x100fe20008001203 */
[----:B------:R-:W-:Y:S01]  /*4860*/  ULDC.64 UR4, c[0x0][0x620] ;  /* 0x0001880000047ab9 */ /* 0x000fe20000000a00 */
[----:B------:R-:W-:Y:S01]  /*4870*/  SHF.R.U32.HI R2, RZ, UR7, R3 ;  /* 0x00000007ff027c19 */ /* 0x000fe20008011603 */
[----:B------:R-:W-:Y:S01]  /*4880*/  IMAD.MOV.U32 R3, RZ, RZ, R17 ;  /* 0x000000ffff037224 */ /* 0x000fe200078e0011 */
[----:B------:R-:W-:Y:S01]  /*4890*/  IADD3 R5, P1, RZ, -R6, RZ ;  /* 0x80000006ff057210 */ /* 0x000fe20007f3e0ff */
[----:B------:R-:W2:Y:S01]  /*48a0*/  LDC R25, c[0x0][0x144] ;  /* 0x00005100ff197b82 */ /* 0x000ea20000000800 */
[----:B0-----:R-:W-:Y:S01]  /*48b0*/  I2FP.F32.U32 R7, R14 ;  /* 0x0000000e00077245 */ /* 0x001fe20000201000 */
[----:B------:R-:W-:Y:S01]  /*48c0*/  ULDC.64 UR8, c[0x0][0x640] ;  /* 0x0001900000087ab9 */ /* 0x000fe20000000a00 */
[----:B------:R-:W-:Y:S01]  /*48d0*/  ULDC UR6, c[0x0][0x608] ;  /* 0x0001820000067ab9 */ /* 0x000fe20000000800 */
[----:B------:R-:W-:Y:S01]  /*48e0*/  IMAD.X R2, RZ, RZ, ~R2, P1 ;  /* 0x000000ffff027224 */ /* 0x000fe200008e0e02 */
[----:B------:R-:W-:-:S03]  /*48f0*/  ISETP.NE.U32.AND P1, PT, RZ, UR8, PT ;  /* 0x00000008ff007c0c */ /* 0x000fc6000bf25070 */
[----:B------:R-:W-:Y:S01]  /*4900*/  IMAD R4, R2, UR4, RZ ;  /* 0x0000000402047c24 */ /* 0x000fe2000f8e02ff */
[----:B------:R-:W0:Y:S01]  /*4910*/  LDC R21, c[0x0][0x148] ;  /* 0x00005200ff157b82 */ /* 0x000e220000000800 */
[----:B------:R-:W-:Y:S01]  /*4920*/  IMAD.MOV.U32 R2, RZ, RZ, R16 ;  /* 0x000000ffff027224 */ /* 0x000fe200078e0010 */
[----:B------:R-:W-:-:S03]  /*4930*/  ISETP.NE.AND.EX P1, PT, RZ, UR9, PT, P1 ;  /* 0x00000009ff007c0c */ /* 0x000fc6000bf25310 */
[----:B------:R-:W-:Y:S01]  /*4940*/  IMAD.WIDE.U32 R2, R5, UR4, R2 ;  /* 0x0000000405027c25 */ /* 0x000fe2000f8e0002 */
[----:B------:R-:W-:-:S03]  /*4950*/  ULDC UR4, c[0x0][0x150] ;  /* 0x0000540000047ab9 */ /* 0x000fc60000000800 */
[----:B------:R-:W-:Y:S02]  /*4960*/  IMAD R5, R5, UR5, R4 ;  /* 0x0000000505057c24 */ /* 0x000fe4000f8e0204 */
[----:B------:R-:W-:Y:S01]  /*4970*/  FMUL R4, R7, UR4 ;  /* 0x0000000407047c20 */ /* 0x000fe20008400000 */
[----:B------:R-:W-:Y:S01]  /*4980*/  ULDC UR4, c[0x0][0x618] ;  /* 0x0001860000047ab9 */ /* 0x000fe20000000800 */
[----:B------:R-:W-:Y:S01]  /*4990*/  ULDC UR5, c[0x0][0x154] ;  /* 0x0000550000057ab9 */ /* 0x000fe20000000800 */
[----:B------:R-:W-:-:S03]  /*49a0*/  IMAD.IADD R3, R3, 0x1, R5 ;  /* 0x0000000103037824 */ /* 0x000fc600078e0205 */
[----:B------:R-:W3:Y:S02]  /*49b0*/  F2I.U32.TRUNC.NTZ R4, R4 ;  /* 0x0000000400047305 */ /* 0x000ee4000020f000 */
[----:B------:R-:W-:Y:S02]  /*49c0*/  SHF.R.U64 R7, R2, UR4, R3 ;  /* 0x0000000402077c19 */ /* 0x000fe40008001203 */
[----:B-1----:R-:W-:-:S05]  /*49d0*/  I2FP.F32.U32 R2, R12 ;  /* 0x0000000c00027245 */ /* 0x002fca0000201000 */
[----:B------:R-:W-:Y:S01]  /*49e0*/  FMUL R22, R2, UR5 ;  /* 0x0000000502167c20 */ /* 0x000fe20008400000 */
[----:B------:R-:W-:Y:S01]  /*49f0*/  SHF.R.U32.HI R2, RZ, UR4, R3 ;  /* 0x00000004ff027c19 */ /* 0x000fe20008011603 */
[----:B------:R-:W-:-:S03]  /*4a00*/  ULDC UR4, c[0x0][0x658] ;  /* 0x0001960000047ab9 */ /* 0x000fc60000000800 */
[--C-:B------:R-:W-:Y:S01]  /*4a10*/  SHF.R.U64 R20, R7, UR6, R2.reuse ;  /* 0x0000000607147c19 */ /* 0x100fe20008001202 */
[----:B------:R-:W1:Y:S01]  /*4a20*/  F2I.U32.TRUNC.NTZ R22, R22 ;  /* 0x0000001600167305 */ /* 0x000e62000020f000 */
[----:B------:R-:W-:Y:S01]  /*4a30*/  SHF.R.U32.HI R3, RZ, UR6, R2 ;  /* 0x00000006ff037c19 */ /* 0x000fe20008011602 */
[----:B---3--:R-:W-:-:S03]  /*4a40*/  IMAD.MOV R4, RZ, RZ, -R4 ;  /* 0x000000ffff047224 */ /* 0x008fc600078e0a04 */
[--C-:B------:R-:W-:Y:S01]  /*4a50*/  SHF.R.U64 R15, R20, UR4, R3.reuse ;  /* 0x00000004140f7c19 */ /* 0x100fe20008001203 */
[----:B--2---:R-:W-:Y:S01]  /*4a60*/  IMAD R14, R25, R4, R14 ;  /* 0x00000004190e7224 */ /* 0x004fe200078e020e */
[----:B------:R-:W-:-:S03]  /*4a70*/  SHF.R.U32.HI R23, RZ, UR4, R3 ;  /* 0x00000004ff177c19 */ /* 0x000fc60008011603 */
[----:B------:R-:W-:Y:S02]  /*4a80*/  IMAD.MOV.U32 R2, RZ, RZ, R15 ;  /* 0x000000ffff027224 */ /* 0x000fe400078e000f */
[----:B------:R-:W-:Y:S01]  /*4a90*/  IMAD.MOV.U32 R3, RZ, RZ, R23 ;  /* 0x000000ffff037224 */ /* 0x000fe200078e0017 */
[----:B------:R-:W-:Y:S06]  /*4aa0*/  @!P1 BRA `(.L_x_57) ;  /* 0x0000000000289947 */ /* 0x000fec0003800000 */
[----:B------:R-:W-:Y:S02]  /*4ab0*/  ULDC UR4, c[0x0][0x64c] ;  /* 0x0001930000047ab9 */ /* 0x000fe40000000800 */
[----:B------:R-:W-:-:S05]  /*4ac0*/  IADD3 R3, P1, R15, UR4, RZ ;  /* 0x000000040f037c10 */ /* 0x000fca000ff3e0ff */
[----:B------:R-:W-:-:S04]  /*4ad0*/  IMAD.X R23, RZ, RZ, R23, P1 ;  /* 0x000000ffff177224 */ /* 0x000fc800008e0617 */
[----:B------:R-:W-:-:S04]  /*4ae0*/  IMAD.WIDE.U32 R4, R23, UR8, RZ ;  /* 0x0000000817047c25 */ /* 0x000fc8000f8e00ff */
[----:B------:R-:W-:-:S04]  /*4af0*/  IMAD.WIDE.U32 R4, P1, R3, UR9, R4 ;  /* 0x0000000903047c25 */ /* 0x000fc8000f820004 */
[----:B------:R-:W-:-:S04]  /*4b00*/  IMAD.WIDE.U32 R2, R3, UR8, RZ ;  /* 0x0000000803027c25 */ /* 0x000fc8000f8e00ff */
[----:B------:R-:W-:Y:S01]  /*4b10*/  IMAD.MOV.U32 R2, RZ, RZ, R5 ;  /* 0x000000ffff027224 */ /* 0x000fe200078e0005 */
[----:B------:R-:W-:Y:S01]  /*4b20*/  IADD3 RZ, P3, R3, R4, RZ ;  /* 0x0000000403ff7210 */ /* 0x000fe20007f7e0ff */
[----:B------:R-:W-:-:S04]  /*4b30*/  IMAD.X R3, RZ, RZ, RZ, P1 ;  /* 0x000000ffff037224 */ /* 0x000fc800008e06ff */
[----:B------:R-:W-:-:S08]  /*4b40*/  IMAD.WIDE.U32.X R2, R23, UR9, R2, P3 ;  /* 0x0000000917027c25 */ /* 0x000fd000098e0402 */
.L_x_57:
[----:B------:R-:W-:Y:S01]  /*4b50*/  ISETP.NE.AND P1, PT, R19, 0x1, PT ;  /* 0x000000011300780c */ /* 0x000fe20003f25270 */
[----:B------:R-:W-:Y:S01]  /*4b60*/  ULDC UR4, c[0x0][0x648] ;  /* 0x0001920000047ab9 */ /* 0x000fe20000000800 */
[----:B------:R-:W-:Y:S01]  /*4b70*/  LOP3.LUT R20, R20, UR17, RZ, 0xc0, !PT ;  /* 0x0000001114147c12 */ /* 0x000fe2000f8ec0ff */
[----:B-1----:R-:W-:Y:S01]  /*4b80*/  IMAD.MOV R22, RZ, RZ, -R22 ;  /* 0x000000ffff167224 */ /* 0x002fe200078e0a16 */
[----:B------:R-:W-:Y:S01]  /*4b90*/  SHF.R.U64 R3, R2, UR4, R3 ;  /* 0x0000000402037c19 */ /* 0x000fe20008001203 */
[----:B------:R-:W-:Y:S01]  /*4ba0*/  ULDC UR4, c[0x0][0x638] ;  /* 0x00018e0000047ab9 */ /* 0x000fe20000000800 */
[----:B------:R-:W-:Y:S01]  /*4bb0*/  LOP3.LUT R4, R7, UR16, RZ, 0xc0, !PT ;  /* 0x0000001007047c12 */ /* 0x000fe2000f8ec0ff */
[----:B------:R-:W-:Y:S02]  /*4bc0*/  ULDC UR5, c[0x0][0x610] ;  /* 0x0001840000057ab9 */ /* 0x000fe40000000800 */
[----:B------:R-:W-:Y:S02]  /*4bd0*/  IMAD.MOV R2, RZ, RZ, -R3 ;  /* 0x000000ffff027224 */ /* 0x000fe400078e0a03 */
[----:B------:R-:W-:-:S02]  /*4be0*/  IMAD R3, R3, UR18, R20 ;  /* 0x0000001203037c24 */ /* 0x000fc4000f8e0214 */
[----:B0-----:R-:W-:Y:S02]  /*4bf0*/  @P1 IMAD R14, R21, R22, R12 ;  /* 0x00000016150e1224 */ /* 0x001fe400078e020c */
[----:B------:R-:W-:Y:S01]  /*4c00*/  IMAD R15, R2, UR4, R15 ;  /* 0x00000004020f7c24 */ /* 0x000fe2000f8e020f */
[----:B------:R-:W-:Y:S01]  /*4c10*/  ULDC UR4, c[0x0][0x600] ;  /* 0x0001800000047ab9 */ /* 0x000fe20000000800 */
[----:B------:R-:W-:Y:S02]  /*4c20*/  IMAD R14, R3, UR5, R14 ;  /* 0x00000005030e7c24 */ /* 0x000fe4000f8e020e */
[----:B------:R-:W-:Y:S02]  /*4c30*/  IMAD R15, R15, UR4, R4 ;  /* 0x000000040f0f7c24 */ /* 0x000fe4000f8e0204 */
[----:B------:R-:W-:-:S03]  /*4c40*/  IMAD.MOV.U32 R2, RZ, RZ, 0x1 ;  /* 0x00000001ff027424 */ /* 0x000fc600078e00ff */
[----:B------:R-:W-:Y:S02]  /*4c50*/  SEL R12, R15, R14, !P1 ;  /* 0x0000000e0f0c7207 */ /* 0x000fe40004800000 */
[----:B------:R-:W-:-:S07]  /*4c60*/  SEL R7, R14, R15, !P1 ;  /* 0x0000000f0e077207 */ /* 0x000fce0004800000 */
.L_x_55:
[----:B------:R-:W-:Y:S05]  /*4c70*/  BSYNC B1 ;  /* 0x0000000000017941 */ /* 0x000fea0003800000 */
.L_x_54:
[----:B------:R-:W-:-:S13]  /*4c80*/  LOP3.LUT P1, RZ, R2, 0xff, RZ, 0xc0, !PT ;  /* 0x000000ff02ff7812 */ /* 0x000fda000782c0ff */
[----:B------:R-:W-:Y:S05]  /*4c90*/  @P1 BRA `(.L_x_58) ;  /* 0xfffffff400401947 */ /* 0x000fea000383ffff */
[----:B------:R-:W-:Y:S05]  /*4ca0*/  BSYNC B0 ;  /* 0x0000000000007941 */ /* 0x000fea0003800000 */
.L_x_46:
[----:B------:R-:W-:-:S03]  /*4cb0*/  UMOV UR4, 0xffffffff ;  /* 0xffffffff00047882 */ /* 0x000fc60000000000 */
[----:B------:R-:W-:Y:S05]  /*4cc0*/  BRA.DIV UR4, `(.L_x_59) ;  /* 0x0000000604147947 */ /* 0x000fea000b800000 */
[----:B------:R-:W-:-:S13]  /*4cd0*/  ELECT P6, URZ, PT ;  /* 0x00000000003f782f */ /* 0x000fda00038c0000 */
.L_x_73:
[----:B------:R-:W-:Y:S04]  /*4ce0*/  BSSY B0, `(.L_x_60) ;  /* 0x000002b000007945 */ /* 0x000fe80003800000 */
[----:B------:R-:W-:Y:S05]  /*4cf0*/  @!P6 BRA `(.L_x_61) ;  /* 0x0000000000a4e947 */ /* 0x000fea0003800000 */
[----:B------:R-:W-:-:S04]  /*4d00*/  LOP3.LUT R18, R18, 0x2, RZ, 0xfc, !PT ;  /* 0x0000000212127812 */ /* 0x000fc800078efcff */
[----:B------:R-:W-:-:S13]  /*4d10*/  ISETP.NE.AND P0, PT, R18, 0x3, PT ;  /* 0x000000031200780c */ /* 0x000fda0003f05270 */
[----:B------:R-:W-:Y:S05]  /*4d20*/  @!P0 BRA `(.L_x_62) ;  /* 0x0000000000048947 */ /* 0x000fea0003800000 */
[----:B------:R-:W-:Y:S01]  /*4d30*/  BPT.TRAP 0x1 ;  /* 0x000000040000795c */ /* 0x000fe20000300000 */
.L_x_62:
[----:B------:R-:W0:Y:S01]  /*4d40*/  S2R R3, SR_CgaCtaId ;  /* 0x0000000000037919 */ /* 0x000e220000008800 */
[----:B------:R-:W-:-:S04]  /*4d50*/  MOV R2, 0x400 ;  /* 0x0000040000027802 */ /* 0x000fc80000000f00 */
[----:B0-----:R-:W-:Y:S02]  /*4d60*/  LEA R3, R3, R2, 0x18 ;  /* 0x0000000203037211 */ /* 0x001fe400078ec0ff */
[----:B------:R-:W-:-:S03]  /*4d70*/  SHF.L.U32 R2, R8, 0x1f, RZ ;  /* 0x0000001f08027819 */ /* 0x000fc600000006ff */
[----:B------:R-:W-:-:S04]  /*4d80*/  VIADD R3, R3, 0x20 ;  /* 0x0000002003037836 */ /* 0x000fc80000000000 */
[C---:B------:R-:W-:Y:S02]  /*4d90*/  IMAD R7, R0.reuse, 0x8, R3 ;  /* 0x0000000800077824 */ /* 0x040fe400078e0203 */
[----:B------:R-:W-:Y:S02]  /*4da0*/  VIADD R0, R0, 0x1 ;  /* 0x0000000100007836 */ /* 0x000fe40000000000 */
[----:B------:R-:W0:Y:S03]  /*4db0*/  SYNCS.PHASECHK.TRANS64.TRYWAIT P0, [R7+URZ], R2 ;  /* 0x00000002070075a7 */ /* 0x000e26000800017f */
[----:B------:R-:W-:-:S04]  /*4dc0*/  ISETP.NE.AND P1, PT, R0, 0x4, PT ;  /* 0x000000040000780c */ /* 0x000fc80003f25270 */
[----:B------:R-:W-:Y:S02]  /*4dd0*/  SEL R5, RZ, 0x1, P1 ;  /* 0x00000001ff057807 */ /* 0x000fe40000800000 */
[----:B------:R-:W-:Y:S02]  /*4de0*/  SEL R0, R0, RZ, P1 ;  /* 0x000000ff00007207 */ /* 0x000fe40000800000 */
[----:B------:R-:W-:-:S03]  /*4df0*/  LOP3.LUT R5, R8, R5, RZ, 0x3c, !PT ;  /* 0x0000000508057212 */ /* 0x000fc600078e3cff */
[----:B------:R-:W-:Y:S01]  /*4e00*/  IMAD R9, R0, 0x8, R3 ;  /* 0x0000000800097824 */ /* 0x000fe200078e0203 */
[----:B------:R-:W-:Y:S01]  /*4e10*/  SHF.L.U32 R4, R5, 0x1f, RZ ;  /* 0x0000001f05047819 */ /* 0x000fe200000006ff */
[----:B0-----:R-:W-:Y:S06]  /*4e20*/  @!P0 BRA `(.L_x_63) ;  /* 0x0000000000dc8947 */ /* 0x001fec0003800000 */
.L_x_74:
[----:B------:R-:W1:Y:S01]  /*4e30*/  SYNCS.PHASECHK.TRANS64.TRYWAIT P0, [R9+URZ], R4 ;  /* 0x00000004090075a7 */ /* 0x000e62000800017f */
[----:B------:R-:W-:-:S05]  /*4e40*/  VIADD R0, R0, 0x1 ;  /* 0x0000000100007836 */ /* 0x000fca0000000000 */
[----:B------:R-:W-:-:S04]  /*4e50*/  ISETP.NE.AND P1, PT, R0, 0x4, PT ;  /* 0x000000040000780c */ /* 0x000fc80003f25270 */
[----:B0-----:R-:W-:Y:S02]  /*4e60*/  SEL R2, RZ, 0x1, P1 ;  /* 0x00000001ff027807 */ /* 0x001fe40000800000 */
[----:B------:R-:W-:Y:S02]  /*4e70*/  SEL R0, R0, RZ, P1 ;  /* 0x000000ff00007207 */ /* 0x000fe40000800000 */
[----:B------:R-:W-:-:S03]  /*4e80*/  LOP3.LUT R7, R5, R2, RZ, 0x3c, !PT ;  /* 0x0000000205077212 */ /* 0x000fc600078e3cff */
[----:B------:R-:W-:Y:S01]  /*4e90*/  IMAD R6, R0, 0x8, R3 ;  /* 0x0000000800067824 */ /* 0x000fe200078e0203 */
[----:B------:R-:W-:Y:S01]  /*4ea0*/  SHF.L.U32 R5, R7, 0x1f, RZ ;  /* 0x0000001f07057819 */ /* 0x000fe200000006ff */
[----:B-1----:R-:W-:Y:S06]  /*4eb0*/  @!P0 BRA `(.L_x_64) ;  /* 0x0000000000cc8947 */ /* 0x002fec0003800000 */
.L_x_75:
[----:B------:R-:W1:Y:S01]  /*4ec0*/  SYNCS.PHASECHK.TRANS64.TRYWAIT P0, [R6+URZ], R5 ;  /* 0x00000005060075a7 */ /* 0x000e62000800017f */
[----:B------:R-:W-:-:S05]  /*4ed0*/  VIADD R0, R0, 0x1 ;  /* 0x0000000100007836 */ /* 0x000fca0000000000 */
[----:B------:R-:W-:-:S04]  /*4ee0*/  ISETP.NE.AND P1, PT, R0, 0x4, PT ;  /* 0x000000040000780c */ /* 0x000fc80003f25270 */
[----:B------:R-:W-:Y:S02]  /*4ef0*/  SEL R2, RZ, 0x1, P1 ;  /* 0x00000001ff027807 */ /* 0x000fe40000800000 */
[----:B------:R-:W-:Y:S02]  /*4f00*/  SEL R0, R0, RZ, P1 ;  /* 0x000000ff00007207 */ /* 0x000fe40000800000 */
[----:B------:R-:W-:Y:S01]  /*4f10*/  LOP3.LUT R2, R7, R2, RZ, 0x3c, !PT ;  /* 0x0000000207027212 */ /* 0x000fe200078e3cff */
[----:B-1----:R-:W-:Y:S06]  /*4f20*/  @!P0 BRA `(.L_x_65) ;  /* 0x0000000000c48947 */ /* 0x002fec0003800000 */
.L_x_76:
[----:B------:R-:W-:Y:S01]  /*4f30*/  IMAD R3, R0, 0x8, R3 ;  /* 0x0000000800037824 */ /* 0x000fe200078e0203 */
[----:B------:R-:W-:-:S07]  /*4f40*/  SHF.L.U32 R0, R2, 0x1f, RZ ;  /* 0x0000001f02007819 */ /* 0x000fce00000006ff */
.L_x_66:
[----:B--2---:R2:W3:Y:S02]  /*4f50*/  SYNCS.PHASECHK.TRANS64.TRYWAIT P0, [R3+URZ], R0 ;  /* 0x00000000030075a7 */ /* 0x0044e4000800017f */
[----:B---3--:R-:W-:Y:S05]  /*4f60*/  @!P0 NANOSLEEP.SYNCS 0x989680 ;  /* 0x009896800000895d */ /* 0x008fea0003900000 */
[----:B------:R-:W3:Y:S02]  /*4f70*/  @!P0 SYNCS.PHASECHK.TRANS64 P0, [R3+URZ], R0 ;  /* 0x00000000030085a7 */ /* 0x000ee4000800007f */
[----:B---3--:R-:W-:Y:S05]  /*4f80*/  @!P0 BRA `(.L_x_66) ;  /* 0xfffffffc00f08947 */ /* 0x008fea000383ffff */
.L_x_61:
[----:B------:R-:W-:Y:S05]  /*4f90*/  BSYNC B0 ;  /* 0x0000000000007941 */ /* 0x000fea0003800000 */
.L_x_60:
[----:B------:R-:W-:Y:S05]  /*4fa0*/  EXIT ;  /* 0x000000000000794d */ /* 0x000fea0003800000 */
.L_x_17:
[----:B-1----:R1:W3:Y:S02]  /*4fb0*/  SYNCS.PHASECHK.TRANS64.TRYWAIT P1, [R3+URZ], R0 ;  /* 0x00000000030075a7 */ /* 0x0022e4000802017f */
[----:B---3--:R-:W-:Y:S05]  /*4fc0*/  @!P1 NANOSLEEP.SYNCS 0x989680 ;  /* 0x009896800000995d */ /* 0x008fea0003900000 */
[----:B------:R-:W3:Y:S02]  /*4fd0*/  @!P1 SYNCS.PHASECHK.TRANS64 P1, [R3+URZ], R0 ;  /* 0x00000000030095a7 */ /* 0x000ee4000802007f */
[----:B---3--:R-:W-:Y:S05]  /*4fe0*/  @!P1 BRA `(.L_x_17) ;  /* 0xfffffffc00f09947 */ /* 0x008fea000383ffff */
[----:B------:R-:W-:Y:S05]  /*4ff0*/  BRA `(.L_x_16) ;  /* 0xffffffc0009c7947 */ /* 0x000fea000383ffff */
.L_x_22:
[----:B-1----:R1:W3:Y:S02]  /*5000*/  SYNCS.PHASECHK.TRANS64.TRYWAIT P1, [R4+URZ], R3 ;  /* 0x00000003040075a7 */ /* 0x0022e4000802017f */
[----:B---3--:R-:W-:Y:S05]  /*5010*/  @!P1 NANOSLEEP.SYNCS 0x989680 ;  /* 0x009896800000995d */ /* 0x008fea0003900000 */
[----:B------:R-:W3:Y:S02]  /*5020*/  @!P1 SYNCS.PHASECHK.TRANS64 P1, [R4+URZ], R3 ;  /* 0x00000003040095a7 */ /* 0x000ee4000802007f */
[----:B---3--:R-:W-:Y:S05]  /*5030*/  @!P1 BRA `(.L_x_22) ;  /* 0xfffffffc00f09947 */ /* 0x008fea000383ffff */
[----:B------:R-:W-:Y:S05]  /*5040*/  BRA `(.L_x_21) ;  /* 0xffffffc800487947 */ /* 0x000fea000383ffff */
.L_x_47:
[----:B------:R-:W-:Y:S01]  /*5050*/  BSSY B1, `(.L_x_67) ;  /* 0x0000006000017945 */ /* 0x000fe20003800000 */
[----:B------:R-:W-:-:S07]  /*5060*/  IMAD.MOV.U32 R15, RZ, RZ, -0x1 ;  /* 0xffffffffff0f7424 */ /* 0x000fce00078e00ff */
[----:B------:R-:W-:Y:S05]  /*5070*/  WARPSYNC.COLLECTIVE R15, `(.L_x_68) ;  /* 0x000000000f0c7348 */ /* 0x000fea0003c00000 */
[----:B------:R-:W-:Y:S02]  /*5080*/  ELECT P6, UR62, PT ;  /* 0x00000000003e782f */ /* 0x000fe400038c0000 */
[----:B------:R-:W-:Y:S01]  /*5090*/  MOV R14, UR62 ;  /* 0x0000003e000e7c02 */ /* 0x000fe20008000f00 */
[----:B------:R-:W-:Y:S10]  /*50a0*/  ENDCOLLECTIVE ;  /* 0x000000000000791b */ /* 0x000ff40003800000 */
.L_x_68:
[----:B------:R-:W-:Y:S05]  /*50b0*/  BSYNC B1 ;  /* 0x0000000000017941 */ /* 0x000fea0003800000 */
.L_x_67:
[----:B------:R-:W-:Y:S05]  /*50c0*/  BRA `(.L_x_69) ;  /* 0xfffffff000407947 */ /* 0x000fea000383ffff */
.L_x_50:
[----:B0-----:R0:W1:Y:S02]  /*50d0*/  SYNCS.PHASECHK.TRANS64.TRYWAIT P1, [R12+URZ+0x20], R5 ;  /* 0x000020050c0075a7 */ /* 0x001064000802017f */
[----:B-1----:R-:W-:Y:S05]  /*50e0*/  @!P1 NANOSLEEP.SYNCS 0x989680 ;  /* 0x009896800000995d */ /* 0x002fea0003900000 */
[----:B------:R-:W1:Y:S02]  /*50f0*/  @!P1 SYNCS.PHASECHK.TRANS64 P1, [R12+URZ+0x20], R5 ;  /* 0x000020050c0095a7 */ /* 0x000e64000802007f */
[----:B-1----:R-:W-:Y:S05]  /*5100*/  @!P1 BRA `(.L_x_50) ;  /* 0xfffffffc00f09947 */ /* 0x002fea000383ffff */
[----:B------:R-:W-:Y:S05]  /*5110*/  BRA `(.L_x_70) ;  /* 0xfffffff000747947 */ /* 0x000fea000383ffff */
.L_x_59:
[----:B------:R-:W-:Y:S01]  /*5120*/  BSSY B0, `(.L_x_71) ;  /* 0x0000006000007945 */ /* 0x000fe20003800000 */
[----:B------:R-:W-:-:S07]  /*5130*/  IMAD.MOV.U32 R15, RZ, RZ, -0x1 ;  /* 0xffffffffff0f7424 */ /* 0x000fce00078e00ff */
[----:B------:R-:W-:Y:S05]  /*5140*/  WARPSYNC.COLLECTIVE R15, `(.L_x_72) ;  /* 0x000000000f0c7348 */ /* 0x000fea0003c00000 */
[----:B------:R-:W-:Y:S02]  /*5150*/  ELECT P6, UR62, PT ;  /* 0x00000000003e782f */ /* 0x000fe400038c0000 */
[----:B------:R-:W-:Y:S01]  /*5160*/  MOV R14, UR62 ;  /* 0x0000003e000e7c02 */ /* 0x000fe20008000f00 */
[----:B------:R-:W-:Y:S10]  /*5170*/  ENDCOLLECTIVE ;  /* 0x000000000000791b */ /* 0x000ff40003800000 */
.L_x_72:
[----:B------:R-:W-:Y:S05]  /*5180*/  BSYNC B0 ;  /* 0x0000000000007941 */ /* 0x000fea0003800000 */
.L_x_71:
[----:B------:R-:W-:Y:S05]  /*5190*/  BRA `(.L_x_73) ;  /* 0xfffffff800d07947 */ /* 0x000fea000383ffff */
.L_x_63:
[----:B0-----:R0:W1:Y:S02]  /*51a0*/  SYNCS.PHASECHK.TRANS64.TRYWAIT P0, [R7+URZ], R2 ;  /* 0x00000002070075a7 */ /* 0x001064000800017f */
[----:B-1----:R-:W-:Y:S05]  /*51b0*/  @!P0 NANOSLEEP.SYNCS 0x989680 ;  /* 0x009896800000895d */ /* 0x002fea0003900000 */
[----:B------:R-:W1:Y:S02]  /*51c0*/  @!P0 SYNCS.PHASECHK.TRANS64 P0, [R7+URZ], R2 ;  /* 0x00000002070085a7 */ /* 0x000e64000800007f */
[----:B-1----:R-:W-:Y:S05]  /*51d0*/  @!P0 BRA `(.L_x_63) ;  /* 0xfffffffc00f08947 */ /* 0x002fea000383ffff */
[----:B------:R-:W-:Y:S05]  /*51e0*/  BRA `(.L_x_74) ;  /* 0xfffffffc00107947 */ /* 0x000fea000383ffff */
.L_x_64:
[----:B0-----:R0:W1:Y:S02]  /*51f0*/  SYNCS.PHASECHK.TRANS64.TRYWAIT P0, [R9+URZ], R4 ;  /* 0x00000004090075a7 */ /* 0x001064000800017f */
[----:B-1----:R-:W-:Y:S05]  /*5200*/  @!P0 NANOSLEEP.SYNCS 0x989680 ;  /* 0x009896800000895d */ /* 0x002fea0003900000 */
[----:B------:R-:W1:Y:S02]  /*5210*/  @!P0 SYNCS.PHASECHK.TRANS64 P0, [R9+URZ], R4 ;  /* 0x00000004090085a7 */ /* 0x000e64000800007f */
[----:B-1----:R-:W-:Y:S05]  /*5220*/  @!P0 BRA `(.L_x_64) ;  /* 0xfffffffc00f08947 */ /* 0x002fea000383ffff */
[----:B------:R-:W-:Y:S05]  /*5230*/  BRA `(.L_x_75) ;  /* 0xfffffffc00207947 */ /* 0x000fea000383ffff */
.L_x_65:
[----:B-1----:R1:W2:Y:S02]  /*5240*/  SYNCS.PHASECHK.TRANS64.TRYWAIT P0, [R6+URZ], R5 ;  /* 0x00000005060075a7 */ /* 0x0022a4000800017f */
[----:B--2---:R-:W-:Y:S05]  /*5250*/  @!P0 NANOSLEEP.SYNCS 0x989680 ;  /* 0x009896800000895d */ /* 0x004fea0003900000 */
[----:B------:R-:W2:Y:S02]  /*5260*/  @!P0 SYNCS.PHASECHK.TRANS64 P0, [R6+URZ], R5 ;  /* 0x00000005060085a7 */ /* 0x000ea4000800007f */
[----:B--2---:R-:W-:Y:S05]  /*5270*/  @!P0 BRA `(.L_x_65) ;  /* 0xfffffffc00f08947 */ /* 0x004fea000383ffff */
[----:B------:R-:W-:Y:S05]  /*5280*/  BRA `(.L_x_76) ;  /* 0xfffffffc00287947 */ /* 0x000fea000383ffff */
.L_x_77:
[----:B------:R-:W-:-:S00]  /*5290*/  BRA `(.L_x_77) ;  /* 0xfffffffc00fc7947 */ /* 0x000fc0000383ffff */
[----:B------:R-:W-:-:S00]  /*52a0*/  NOP ;  /* 0x0000000000007918 */ /* 0x000fc00000000000 */
        /* <DEDUP_REMOVED lines=13> */
.L_x_78:


//--------------------- .nv.global.init           --------------------------
	.section	.nv.global.init,"aw",@progbits
.nv.global.init:
	.type		$str$22,@object
	.size		$str$22,($str$23 - $str$22)
$str$22:
        /*0000*/ 	.byte	0x6b, 0x5f, 0x74, 0x69, 0x6c, 0x65, 0x5f, 0x63, 0x6f, 0x75, 0x6e, 0x74, 0x20, 0x3e, 0x3d, 0x20
        /*0010*/ 	.byte	0x31, 0x00
	.type		$str$23,@object
	.size		$str$23,(__unnamed_1 - $str$23)
$str$23:
        /*0012*/ 	.byte	0x2f, 0x74, 0x6d, 0x70, 0x2f, 0x63, 0x75, 0x74, 0x6c, 0x61, 0x73, 0x73, 0x5f, 0x73, 0x77, 0x65
        /*0022*/ 	.byte	0x65, 0x70, 0x5f, 0x73, 0x72, 0x63, 0x2f, 0x69, 0x6e, 0x63, 0x6c, 0x75, 0x64, 0x65, 0x2f, 0x63
        /*0032*/ 	.byte	0x75, 0x74, 0x6c, 0x61, 0x73, 0x73, 0x2f, 0x67, 0x65, 0x6d, 0x6d, 0x2f, 0x63, 0x6f, 0x6c, 0x6c
        /*0042*/ 	.byte	0x65, 0x63, 0x74, 0x69, 0x76, 0x65, 0x2f, 0x73, 0x6d, 0x39, 0x30, 0x5f, 0x6d, 0x6d, 0x61, 0x5f
        /*0052*/ 	.byte	0x74, 0x6d, 0x61, 0x5f, 0x67, 0x6d, 0x6d, 0x61, 0x5f, 0x73, 0x73, 0x5f, 0x77, 0x61, 0x72, 0x70
        /*0062*/ 	.byte	0x73, 0x70, 0x65, 0x63, 0x69, 0x61, 0x6c, 0x69, 0x7a, 0x65, 0x64, 0x2e, 0x68, 0x70, 0x70, 0x00
	.type		__unnamed_1,@object
	.size		__unnamed_1,(.L_0 - __unnamed_1)
__unnamed_1:
        /*0072*/ 	.byte	0x76, 0x6f, 0x69, 0x64, 0x20, 0x63, 0x75, 0x74, 0x6c, 0x61, 0x73, 0x73, 0x3a, 0x3a, 0x67, 0x65
        /* <DEDUP_REMOVED lines=171> */
        /*0b32*/ 	.byte	0x75, 0x74, 0x65, 0x3a, 0x3a, 0x69, 0x64, 0x65, 0x6e, 0x74, 0x69, 0x74, 0x79, 0x5d, 0x00
.L_0:


//--------------------- .nv.shared._ZN7cutlass13device_kernelINS_4gemm6kernel13GemmUniversalIN4cute5tupleIJiiiiEEENS1_10collective13CollectiveMmaINS1_34MainloopSm90TmaGmmaWarpSpecializedILi4ENS5_IJNS4_1CILi1EEESB_SB_EEENS1_35KernelTmaWarpSpecializedCooperativeEEENS5_IJNSA_ILi384EEENSA_ILi8EEENSA_ILi128EEEEEEaNS5_IJlSB_lEEEaSJ_NS4_8TiledMMAINS4_8MMA_AtomIJNS4_4SM904GMMA25MMA_64x8x32_S32S8S8_SS_TNEEEENS4_6LayoutINS5_IJNSA_ILi2EEESB_SB_EEENS5_IJSB_NSA_ILi0EEEST_EEEEENS5_IJNS4_10UnderscoreESW_SW_EEEEENS4_13SM90_TMA_LOADENS4_14ComposedLayoutINS4_7SwizzleILi3ELi4ELi3EEENS4_18smem_ptr_flag_bitsILi8EEENSQ_INS5_IJSG_SH_EEENS5_IJSH_SB_EEEEEEEvNS4_8identityESZ_S18_vS19_EENS_8epilogue10collective6detail29Sm90TmaWarpSpecializedAdapterINS1C_15DefaultEpilogueIaSJ_SJ_NS1B_6thread17LinearCombinationIaLi1EiiLNS1G_9ScaleType4KindE0ELNS_15FloatRoundStyleE2EaEENS1_15EpilogueDefaultEEEEEvvEEEEvNT_6ParamsE --------------------------
	.section	.nv.shared._ZN7cutlass13device_kernelINS_4gemm6kernel13GemmUniversalIN4cute5tupleIJiiiiEEENS1_10collective13CollectiveMmaINS1_34MainloopSm90TmaGmmaWarpSpecializedILi4ENS5_IJNS4_1CILi1EEESB_SB_EEENS1_35KernelTmaWarpSpecializedCooperativeEEENS5_IJNSA_ILi384EEENSA_ILi8EEENSA_ILi128EEEEEEaNS5_IJlSB_lEEEaSJ_NS4_8TiledMMAINS4_8MMA_AtomIJNS4_4SM904GMMA25MMA_64x8x32_S32S8S8_SS_TNEEEENS4_6LayoutINS5_IJNSA_ILi2EEESB_SB_EEENS5_IJSB_NSA_ILi0EEEST_EEEEENS5_IJNS4_10UnderscoreESW_SW_EEEEENS4_13SM90_TMA_LOADENS4_14ComposedLayoutINS4_7SwizzleILi3ELi4ELi3EEENS4_18smem_ptr_flag_bitsILi8EEENSQ_INS5_IJSG_SH_EEENS5_IJSH_SB_EEEEEEEvNS4_8identityESZ_S18_vS19_EENS_8epilogue10collective6detail29Sm90TmaWarpSpecializedAdapterINS1C_15DefaultEpilogueIaSJ_SJ_NS1B_6thread17LinearCombinationIaLi1EiiLNS1G_9ScaleType4KindE0ELNS_15FloatRoundStyleE2EaEENS1_15EpilogueDefaultEEEEEvvEEEEvNT_6ParamsE,"aw",@nobits
	.sectionflags	@""
	.align	16
	.zero		1024


//--------------------- .nv.shared.reserved.0     --------------------------
	.section	.nv.shared.reserved.0,"aw",@nobits
	.weak		__nv_reservedSMEM_offset_0_alias
	.size		__nv_reservedSMEM_offset_0_alias, 0, 0
	.other		__nv_reservedSMEM_offset_0_alias,@"STO_CUDA_RESERVED_SHARED STV_DEFAULT"
__nv_reservedSMEM_offset_0_alias:
	.zero		0


//--------------------- .nv.global                --------------------------
	.section	.nv.global,"aw",@nobits
.nv.global:
	.type		_ZN40_INTERNAL_e4ec2c23_4_k_cu_8949cc8a_106154cute1_E,@object
	.size		_ZN40_INTERNAL_e4ec2c23_4_k_cu_8949cc8a_106154cute1_E,(_ZN40_INTERNAL_e4ec2c23_4_k_cu_8949cc8a_106154cuda3std3__45__cpo6cbeginE - _ZN40_INTERNAL_e4ec2c23_4_k_cu_8949cc8a_106154cute1_E)
_ZN40_INTERNAL_e4ec2c23_4_k_cu_8949cc8a_106154cute1_E:
	.zero		1
	.type		_ZN40_INTERNAL_e4ec2c23_4_k_cu_8949cc8a_106154cuda3std3__45__cpo6cbeginE,@object
	.size		_ZN40_INTERNAL_e4ec2c23_4_k_cu_8949cc8a_106154cuda3std3__45__cpo6cbeginE,(_ZN40_INTERNAL_e4ec2c23_4_k_cu_8949cc8a_106154cuda3std3__48in_placeE - _ZN40_INTERNAL_e4ec2c23_4_k_cu_8949cc8a_106154cuda3std3__45__cpo6cbeginE)
_ZN40_INTERNAL_e4ec2c23_4_k_cu_8949cc8a_106154cuda3std3__45__cpo6cbeginE:
	.zero		1
	.type		_ZN40_INTERNAL_e4ec2c23_4_k_cu_8949cc8a_106154cuda3std3__48in_placeE,@object
	.size		_ZN40_INTERNAL_e4ec2c23_4_k_cu_8949cc8a_106154cuda3std3__48in_placeE,(_ZN40_INTERNAL_e4ec2c23_4_k_cu_8949cc8a_106154cuda3std6ranges3__45__cpo9iter_moveE - _ZN40_INTERNAL_e4ec2c23_4_k_cu_8949cc8a_106154cuda3std3__48in_placeE)
_ZN40_INTERNAL_e4ec2c23_4_k_cu_8949cc8a_106154cuda3std3__48in_placeE:
	.zero		1
	.type		_ZN40_INTERNAL_e4ec2c23_4_k_cu_8949cc8a_106154cuda3std6ranges3__45__cpo9iter_moveE,@object
	.size		_ZN40_INTERNAL_e4ec2c23_4_k_cu_8949cc8a_106154cuda3std6ranges3__45__cpo9iter_moveE,(_ZN40_INTERNAL_e4ec2c23_4_k_cu_8949cc8a_106154cuda3std3__45__cpo5beginE - _ZN40_INTERNAL_e4ec2c23_4_k_cu_8949cc8a_106154cuda3std6ranges3__45__cpo9iter_moveE)
_ZN40_INTERNAL_e4ec2c23_4_k_cu_8949cc8a_106154cuda3std6ranges3__45__cpo9iter_moveE:
	.zero		1
	.type		_ZN40_INTERNAL_e4ec2c23_4_k_cu_8949cc8a_106154cuda3std3__45__cpo5beginE,@object
	.size		_ZN40_INTERNAL_e4ec2c23_4_k_cu_8949cc8a_106154cuda3std3__45__cpo5beginE,(_ZN40_INTERNAL_e4ec2c23_4_k_cu_8949cc8a_106154cuda3std3__442_GLOBAL__N__e4ec2c23_4_k_cu_8949cc8a_106156ignoreE - _ZN40_INTERNAL_e4ec2c23_4_k_cu_8949cc8a_106154cuda3std3__45__cpo5beginE)
_ZN40_INTERNAL_e4ec2c23_4_k_cu_8949cc8a_106154cuda3std3__45__cpo5beginE:
	.zero		1
	.type		_ZN40_INTERNAL_e4ec2c23_4_k_cu_8949cc8a_106154cuda3std3__442_GLOBAL__N__e4ec2c23_4_k_cu_8949cc8a_106156ignoreE,@object
	.size		_ZN40_INTERNAL_e4ec2c23_4_k_cu_8949cc8a_106154cuda3std3__442_GLOBAL__N__e4ec2c23_4_k_cu_8949cc8a_106156ignoreE,(_ZN40_INTERNAL_e4ec2c23_4_k_cu_8949cc8a_106154cute7productE - _ZN40_INTERNAL_e4ec2c23_4_k_cu_8949cc8a_106154cuda3std3__442_GLOBAL__N__e4ec2c23_4_k_cu_8949cc8a_106156ignoreE)
_ZN40_INTERNAL_e4ec2c23_4_k_cu_8949cc8a_106154cuda3std3__442_GLOBAL__N__e4ec2c23_4_k_cu_8949cc8a_106156ignoreE:
	.zero		1
	.type		_ZN40_INTERNAL_e4ec2c23_4_k_cu_8949cc8a_106154cute7productE,@object
	.size		_ZN40_INTERNAL_e4ec2c23_4_k_cu_8949cc8a_106154cute7productE,(_ZN40_INTERNAL_e4ec2c23_4_k_cu_8949cc8a_106154cuda3std3__45__cpo3endE - _ZN40_INTERNAL_e4ec2c23_4_k_cu_8949cc8a_106154cute7productE)
_ZN40_INTERNAL_e4ec2c23_4_k_cu_8949cc8a_106154cute7productE:
	.zero		1
	.type		_ZN40_INTERNAL_e4ec2c23_4_k_cu_8949cc8a_106154cuda3std3__45__cpo3endE,@object
	.size		_ZN40_INTERNAL_e4ec2c23_4_k_cu_8949cc8a_106154cuda3std3__45__cpo3endE,(_ZN40_INTERNAL_e4ec2c23_4_k_cu_8949cc8a_106154cuda3std3__419piecewise_constructE - _ZN40_INTERNAL_e4ec2c23_4_k_cu_8949cc8a_106154cuda3std3__45__cpo3endE)
_ZN40_INTERNAL_e4ec2c23_4_k_cu_8949cc8a_106154cuda3std3__45__cpo3endE:
	.zero		1
	.type		_ZN40_INTERNAL_e4ec2c23_4_k_cu_8949cc8a_106154cuda3std3__419piecewise_constructE,@object
	.size		_ZN40_INTERNAL_e4ec2c23_4_k_cu_8949cc8a_106154cuda3std3__419piecewise_constructE,(_ZN40_INTERNAL_e4ec2c23_4_k_cu_8949cc8a_106154cuda3std3__45__cpo4cendE - _ZN40_INTERNAL_e4ec2c23_4_k_cu_8949cc8a_106154cuda3std3__419piecewise_constructE)
_ZN40_INTERNAL_e4ec2c23_4_k_cu_8949cc8a_106154cuda3std3__419piecewise_constructE:
	.zero		1
	.type		_ZN40_INTERNAL_e4ec2c23_4_k_cu_8949cc8a_106154cuda3std3__45__cpo4cendE,@object
	.size		_ZN40_INTERNAL_e4ec2c23_4_k_cu_8949cc8a_106154cuda3std3__45__cpo4cendE,(_ZN40_INTERNAL_e4ec2c23_4_k_cu_8949cc8a_106154cuda3std6ranges3__45__cpo4swapE - _ZN40_INTERNAL_e4ec2c23_4_k_cu_8949cc8a_106154cuda3std3__45__cpo4cendE)
_ZN40_INTERNAL_e4ec2c23_4_k_cu_8949cc8a_106154cuda3std3__45__cpo4cendE:
	.zero		1
	.type		_ZN40_INTERNAL_e4ec2c23_4_k_cu_8949cc8a_106154cuda3std6ranges3__45__cpo4swapE,@object
	.size		_ZN40_INTERNAL_e4ec2c23_4_k_cu_8949cc8a_106154cuda3std6ranges3__45__cpo4swapE,(.L_8 - _ZN40_INTERNAL_e4ec2c23_4_k_cu_8949cc8a_106154cuda3std6ranges3__45__cpo4swapE)
_ZN40_INTERNAL_e4ec2c23_4_k_cu_8949cc8a_106154cuda3std6ranges3__45__cpo4swapE:
	.zero		1
.L_8:


//--------------------- .nv.constant0._ZN7cutlass13device_kernelINS_4gemm6kernel13GemmUniversalIN4cute5tupleIJiiiiEEENS1_10collective13CollectiveMmaINS1_34MainloopSm90TmaGmmaWarpSpecializedILi4ENS5_IJNS4_1CILi1EEESB_SB_EEENS1_35KernelTmaWarpSpecializedCooperativeEEENS5_IJNSA_ILi384EEENSA_ILi8EEENSA_ILi128EEEEEEaNS5_IJlSB_lEEEaSJ_NS4_8TiledMMAINS4_8MMA_AtomIJNS4_4SM904GMMA25MMA_64x8x32_S32S8S8_SS_TNEEEENS4_6LayoutINS5_IJNSA_ILi2EEESB_SB_EEENS5_IJSB_NSA_ILi0EEEST_EEEEENS5_IJNS4_10UnderscoreESW_SW_EEEEENS4_13SM90_TMA_LOADENS4_14ComposedLayoutINS4_7SwizzleILi3ELi4ELi3EEENS4_18smem_ptr_flag_bitsILi8EEENSQ_INS5_IJSG_SH_EEENS5_IJSH_SB_EEEEEEEvNS4_8identityESZ_S18_vS19_EENS_8epilogue10collective6detail29Sm90TmaWarpSpecializedAdapterINS1C_15DefaultEpilogueIaSJ_SJ_NS1B_6thread17LinearCombinationIaLi1EiiLNS1G_9ScaleType4KindE0ELNS_15FloatRoundStyleE2EaEENS1_15EpilogueDefaultEEEEEvvEEEEvNT_6ParamsE --------------------------
	.section	.nv.constant0._ZN7cutlass13device_kernelINS_4gemm6kernel13GemmUniversalIN4cute5tupleIJiiiiEEENS1_10collective13CollectiveMmaINS1_34MainloopSm90TmaGmmaWarpSpecializedILi4ENS5_IJNS4_1CILi1EEESB_SB_EEENS1_35KernelTmaWarpSpecializedCooperativeEEENS5_IJNSA_ILi384EEENSA_ILi8EEENSA_ILi128EEEEEEaNS5_IJlSB_lEEEaSJ_NS4_8TiledMMAINS4_8MMA_AtomIJNS4_4SM904GMMA25MMA_64x8x32_S32S8S8_SS_TNEEEENS4_6LayoutINS5_IJNSA_ILi2EEESB_SB_EEENS5_IJSB_NSA_ILi0EEEST_EEEEENS5_IJNS4_10UnderscoreESW_SW_EEEEENS4_13SM90_TMA_LOADENS4_14ComposedLayoutINS4_7SwizzleILi3ELi4ELi3EEENS4_18smem_ptr_flag_bitsILi8EEENSQ_INS5_IJSG_SH_EEENS5_IJSH_SB_EEEEEEEvNS4_8identityESZ_S18_vS19_EENS_8epilogue10collective6detail29Sm90TmaWarpSpecializedAdapterINS1C_15DefaultEpilogueIaSJ_SJ_NS1B_6thread17LinearCombinationIaLi1EiiLNS1G_9ScaleType4KindE0ELNS_15FloatRoundStyleE2EaEENS1_15EpilogueDefaultEEEEEvvEEEEvNT_6ParamsE,"a",@progbits
	.sectionflags	@""
	.align	4
.nv.constant0._ZN7cutlass13device_kernelINS_4gemm6kernel13GemmUniversalIN4cute5tupleIJiiiiEEENS1_10collective13CollectiveMmaINS1_34MainloopSm90TmaGmmaWarpSpecializedILi4ENS5_IJNS4_1CILi1EEESB_SB_EEENS1_35KernelTmaWarpSpecializedCooperativeEEENS5_IJNSA_ILi384EEENSA_ILi8EEENSA_ILi128EEEEEEaNS5_IJlSB_lEEEaSJ_NS4_8TiledMMAINS4_8MMA_AtomIJNS4_4SM904GMMA25MMA_64x8x32_S32S8S8_SS_TNEEEENS4_6LayoutINS5_IJNSA_ILi2EEESB_SB_EEENS5_IJSB_NSA_ILi0EEEST_EEEEENS5_IJNS4_10UnderscoreESW_SW_EEEEENS4_13SM90_TMA_LOADENS4_14ComposedLayoutINS4_7SwizzleILi3ELi4ELi3EEENS4_18smem_ptr_flag_bitsILi8EEENSQ_INS5_IJSG_SH_EEENS5_IJSH_SB_EEEEEEEvNS4_8identityESZ_S18_vS19_EENS_8epilogue10collective6detail29Sm90TmaWarpSpecializedAdapterINS1C_15DefaultEpilogueIaSJ_SJ_NS1B_6thread17LinearCombinationIaLi1EiiLNS1G_9ScaleType4KindE0ELNS_15FloatRoundStyleE2EaEENS1_15EpilogueDefaultEEEEEvvEEEEvNT_6ParamsE:
	.zero		1664


//--------------------- SYMBOLS --------------------------

	.type		.nv.reservedSmem.offset0,@object
	.size		.nv.reservedSmem.offset0,0x4
	.type		__assertfail,@function
